//
// Generated by NVIDIA NVVM Compiler
//
// Compiler Build ID: CL-36424714
// Cuda compilation tools, release 13.0, V13.0.88
// Based on NVVM 20.0.0
//

.version 9.0
.target sm_100
.address_size 64

.global .align 4 .b8 precalc_xorwow_matrix[102400];
.global .align 4 .b8 precalc_xorwow_offset_matrix[102400];
.global .align 4 .b8 mrg32k3aM1[2304];
.global .align 4 .b8 mrg32k3aM2[2304];
.global .align 4 .b8 mrg32k3aM1SubSeq[2016];
.global .align 4 .b8 mrg32k3aM2SubSeq[2016];
.global .align 4 .b8 mrg32k3aM1Seq[2304];
.global .align 4 .b8 mrg32k3aM2Seq[2304];
.const .align 8 .b8 __cr_lgamma_table[72];
// _ZZ19forward_fixed_layerILj128EXadL_ZN30_INTERNAL_743e62de_4_k_cu_main16_activation_stubEfEEEvPKfS2_S2_jjPfjjjE7shrd_in has been demoted

.entry _Z19forward_fixed_layerILj128EXadL_ZN30_INTERNAL_743e62de_4_k_cu_main16_activation_stubEfEEEvPKfS2_S2_jjPfjjj(
	.param .u64 .ptr .align 1 _Z19forward_fixed_layerILj128EXadL_ZN30_INTERNAL_743e62de_4_k_cu_main16_activation_stubEfEEEvPKfS2_S2_jjPfjjj_param_0,
	.param .u64 .ptr .align 1 _Z19forward_fixed_layerILj128EXadL_ZN30_INTERNAL_743e62de_4_k_cu_main16_activation_stubEfEEEvPKfS2_S2_jjPfjjj_param_1,
	.param .u64 .ptr .align 1 _Z19forward_fixed_layerILj128EXadL_ZN30_INTERNAL_743e62de_4_k_cu_main16_activation_stubEfEEEvPKfS2_S2_jjPfjjj_param_2,
	.param .u32 _Z19forward_fixed_layerILj128EXadL_ZN30_INTERNAL_743e62de_4_k_cu_main16_activation_stubEfEEEvPKfS2_S2_jjPfjjj_param_3,
	.param .u32 _Z19forward_fixed_layerILj128EXadL_ZN30_INTERNAL_743e62de_4_k_cu_main16_activation_stubEfEEEvPKfS2_S2_jjPfjjj_param_4,
	.param .u64 .ptr .align 1 _Z19forward_fixed_layerILj128EXadL_ZN30_INTERNAL_743e62de_4_k_cu_main16_activation_stubEfEEEvPKfS2_S2_jjPfjjj_param_5,
	.param .u32 _Z19forward_fixed_layerILj128EXadL_ZN30_INTERNAL_743e62de_4_k_cu_main16_activation_stubEfEEEvPKfS2_S2_jjPfjjj_param_6,
	.param .u32 _Z19forward_fixed_layerILj128EXadL_ZN30_INTERNAL_743e62de_4_k_cu_main16_activation_stubEfEEEvPKfS2_S2_jjPfjjj_param_7,
	.param .u32 _Z19forward_fixed_layerILj128EXadL_ZN30_INTERNAL_743e62de_4_k_cu_main16_activation_stubEfEEEvPKfS2_S2_jjPfjjj_param_8
)
{
	.reg .pred 	%p<5>;
	.reg .b32 	%r<19>;
	.reg .b32 	%f<390>;
	.reg .b64 	%rd<25>;
	// demoted variable
	.shared .align 4 .b8 _ZZ19forward_fixed_layerILj128EXadL_ZN30_INTERNAL_743e62de_4_k_cu_main16_activation_stubEfEEEvPKfS2_S2_jjPfjjjE7shrd_in[512];
	ld.param.u64 	%rd10, [_Z19forward_fixed_layerILj128EXadL_ZN30_INTERNAL_743e62de_4_k_cu_main16_activation_stubEfEEEvPKfS2_S2_jjPfjjj_param_0];
	ld.param.u64 	%rd11, [_Z19forward_fixed_layerILj128EXadL_ZN30_INTERNAL_743e62de_4_k_cu_main16_activation_stubEfEEEvPKfS2_S2_jjPfjjj_param_1];
	ld.param.u64 	%rd12, [_Z19forward_fixed_layerILj128EXadL_ZN30_INTERNAL_743e62de_4_k_cu_main16_activation_stubEfEEEvPKfS2_S2_jjPfjjj_param_2];
	ld.param.u32 	%r7, [_Z19forward_fixed_layerILj128EXadL_ZN30_INTERNAL_743e62de_4_k_cu_main16_activation_stubEfEEEvPKfS2_S2_jjPfjjj_param_3];
	ld.param.u32 	%r8, [_Z19forward_fixed_layerILj128EXadL_ZN30_INTERNAL_743e62de_4_k_cu_main16_activation_stubEfEEEvPKfS2_S2_jjPfjjj_param_4];
	ld.param.u64 	%rd13, [_Z19forward_fixed_layerILj128EXadL_ZN30_INTERNAL_743e62de_4_k_cu_main16_activation_stubEfEEEvPKfS2_S2_jjPfjjj_param_5];
	ld.param.u32 	%r9, [_Z19forward_fixed_layerILj128EXadL_ZN30_INTERNAL_743e62de_4_k_cu_main16_activation_stubEfEEEvPKfS2_S2_jjPfjjj_param_6];
	ld.param.u32 	%r11, [_Z19forward_fixed_layerILj128EXadL_ZN30_INTERNAL_743e62de_4_k_cu_main16_activation_stubEfEEEvPKfS2_S2_jjPfjjj_param_7];
	ld.param.u32 	%r10, [_Z19forward_fixed_layerILj128EXadL_ZN30_INTERNAL_743e62de_4_k_cu_main16_activation_stubEfEEEvPKfS2_S2_jjPfjjj_param_8];
	cvta.to.global.u64 	%rd14, %rd13;
	mov.u32 	%r12, %ctaid.x;
	mov.u32 	%r13, %ntid.x;
	mov.u32 	%r1, %tid.x;
	mad.lo.s32 	%r14, %r12, %r13, %r1;
	add.s32 	%r2, %r14, %r11;
	mul.wide.u32 	%rd15, %r2, 4;
	add.s64 	%rd23, %rd14, %rd15;
	setp.ge.u32 	%p1, %r2, %r9;
	@%p1 bra 	$L__BB0_6;
	cvta.to.global.u64 	%rd16, %rd10;
	add.s64 	%rd18, %rd16, %rd15;
	ld.global.nc.f32 	%f1, [%rd18];
	setp.eq.s32 	%p2, %r10, 0;
	@%p2 bra 	$L__BB0_6;
	mad.lo.s32 	%r15, %r2, %r7, %r8;
	cvta.to.global.u64 	%rd19, %rd12;
	shl.b32 	%r16, %r1, 2;
	mov.u32 	%r17, _ZZ19forward_fixed_layerILj128EXadL_ZN30_INTERNAL_743e62de_4_k_cu_main16_activation_stubEfEEEvPKfS2_S2_jjPfjjjE7shrd_in;
	add.s32 	%r3, %r17, %r16;
	cvta.to.global.u64 	%rd20, %rd11;
	mul.wide.u32 	%rd21, %r15, 4;
	add.s64 	%rd2, %rd20, %rd21;
	mul.wide.u32 	%rd22, %r1, 4;
	add.s64 	%rd24, %rd19, %rd22;
	mul.wide.u32 	%rd4, %r7, 4;
	neg.s32 	%r18, %r10;
	mul.wide.u32 	%rd5, %r9, 4;
$L__BB0_3:
	setp.eq.s32 	%p3, %r8, 0;
	mov.f32 	%f389, %f1;
	@%p3 bra 	$L__BB0_5;
	ld.global.f32 	%f389, [%rd23];
$L__BB0_5:
	bar.sync 	0;
	ld.global.nc.f32 	%f4, [%rd24];
	st.shared.f32 	[%r3], %f4;
	bar.sync 	0;
	ld.global.nc.f32 	%f5, [%rd2];
	ld.shared.f32 	%f6, [_ZZ19forward_fixed_layerILj128EXadL_ZN30_INTERNAL_743e62de_4_k_cu_main16_activation_stubEfEEEvPKfS2_S2_jjPfjjjE7shrd_in];
	fma.rn.f32 	%f7, %f5, %f6, %f389;
	ld.global.nc.f32 	%f8, [%rd2+4];
	ld.shared.f32 	%f9, [_ZZ19forward_fixed_layerILj128EXadL_ZN30_INTERNAL_743e62de_4_k_cu_main16_activation_stubEfEEEvPKfS2_S2_jjPfjjjE7shrd_in+4];
	fma.rn.f32 	%f10, %f8, %f9, %f7;
	ld.global.nc.f32 	%f11, [%rd2+8];
	ld.shared.f32 	%f12, [_ZZ19forward_fixed_layerILj128EXadL_ZN30_INTERNAL_743e62de_4_k_cu_main16_activation_stubEfEEEvPKfS2_S2_jjPfjjjE7shrd_in+8];
	fma.rn.f32 	%f13, %f11, %f12, %f10;
	ld.global.nc.f32 	%f14, [%rd2+12];
	ld.shared.f32 	%f15, [_ZZ19forward_fixed_layerILj128EXadL_ZN30_INTERNAL_743e62de_4_k_cu_main16_activation_stubEfEEEvPKfS2_S2_jjPfjjjE7shrd_in+12];
	fma.rn.f32 	%f16, %f14, %f15, %f13;
	ld.global.nc.f32 	%f17, [%rd2+16];
	ld.shared.f32 	%f18, [_ZZ19forward_fixed_layerILj128EXadL_ZN30_INTERNAL_743e62de_4_k_cu_main16_activation_stubEfEEEvPKfS2_S2_jjPfjjjE7shrd_in+16];
	fma.rn.f32 	%f19, %f17, %f18, %f16;
	ld.global.nc.f32 	%f20, [%rd2+20];
	ld.shared.f32 	%f21, [_ZZ19forward_fixed_layerILj128EXadL_ZN30_INTERNAL_743e62de_4_k_cu_main16_activation_stubEfEEEvPKfS2_S2_jjPfjjjE7shrd_in+20];
	fma.rn.f32 	%f22, %f20, %f21, %f19;
	ld.global.nc.f32 	%f23, [%rd2+24];
	ld.shared.f32 	%f24, [_ZZ19forward_fixed_layerILj128EXadL_ZN30_INTERNAL_743e62de_4_k_cu_main16_activation_stubEfEEEvPKfS2_S2_jjPfjjjE7shrd_in+24];
	fma.rn.f32 	%f25, %f23, %f24, %f22;
	ld.global.nc.f32 	%f26, [%rd2+28];
	ld.shared.f32 	%f27, [_ZZ19forward_fixed_layerILj128EXadL_ZN30_INTERNAL_743e62de_4_k_cu_main16_activation_stubEfEEEvPKfS2_S2_jjPfjjjE7shrd_in+28];
	fma.rn.f32 	%f28, %f26, %f27, %f25;
	ld.global.nc.f32 	%f29, [%rd2+32];
	ld.shared.f32 	%f30, [_ZZ19forward_fixed_layerILj128EXadL_ZN30_INTERNAL_743e62de_4_k_cu_main16_activation_stubEfEEEvPKfS2_S2_jjPfjjjE7shrd_in+32];
	fma.rn.f32 	%f31, %f29, %f30, %f28;
	ld.global.nc.f32 	%f32, [%rd2+36];
	ld.shared.f32 	%f33, [_ZZ19forward_fixed_layerILj128EXadL_ZN30_INTERNAL_743e62de_4_k_cu_main16_activation_stubEfEEEvPKfS2_S2_jjPfjjjE7shrd_in+36];
	fma.rn.f32 	%f34, %f32, %f33, %f31;
	ld.global.nc.f32 	%f35, [%rd2+40];
	ld.shared.f32 	%f36, [_ZZ19forward_fixed_layerILj128EXadL_ZN30_INTERNAL_743e62de_4_k_cu_main16_activation_stubEfEEEvPKfS2_S2_jjPfjjjE7shrd_in+40];
	fma.rn.f32 	%f37, %f35, %f36, %f34;
	ld.global.nc.f32 	%f38, [%rd2+44];
	ld.shared.f32 	%f39, [_ZZ19forward_fixed_layerILj128EXadL_ZN30_INTERNAL_743e62de_4_k_cu_main16_activation_stubEfEEEvPKfS2_S2_jjPfjjjE7shrd_in+44];
	fma.rn.f32 	%f40, %f38, %f39, %f37;
	ld.global.nc.f32 	%f41, [%rd2+48];
	ld.shared.f32 	%f42, [_ZZ19forward_fixed_layerILj128EXadL_ZN30_INTERNAL_743e62de_4_k_cu_main16_activation_stubEfEEEvPKfS2_S2_jjPfjjjE7shrd_in+48];
	fma.rn.f32 	%f43, %f41, %f42, %f40;
	ld.global.nc.f32 	%f44, [%rd2+52];
	ld.shared.f32 	%f45, [_ZZ19forward_fixed_layerILj128EXadL_ZN30_INTERNAL_743e62de_4_k_cu_main16_activation_stubEfEEEvPKfS2_S2_jjPfjjjE7shrd_in+52];
	fma.rn.f32 	%f46, %f44, %f45, %f43;
	ld.global.nc.f32 	%f47, [%rd2+56];
	ld.shared.f32 	%f48, [_ZZ19forward_fixed_layerILj128EXadL_ZN30_INTERNAL_743e62de_4_k_cu_main16_activation_stubEfEEEvPKfS2_S2_jjPfjjjE7shrd_in+56];
	fma.rn.f32 	%f49, %f47, %f48, %f46;
	ld.global.nc.f32 	%f50, [%rd2+60];
	ld.shared.f32 	%f51, [_ZZ19forward_fixed_layerILj128EXadL_ZN30_INTERNAL_743e62de_4_k_cu_main16_activation_stubEfEEEvPKfS2_S2_jjPfjjjE7shrd_in+60];
	fma.rn.f32 	%f52, %f50, %f51, %f49;
	ld.global.nc.f32 	%f53, [%rd2+64];
	ld.shared.f32 	%f54, [_ZZ19forward_fixed_layerILj128EXadL_ZN30_INTERNAL_743e62de_4_k_cu_main16_activation_stubEfEEEvPKfS2_S2_jjPfjjjE7shrd_in+64];
	fma.rn.f32 	%f55, %f53, %f54, %f52;
	ld.global.nc.f32 	%f56, [%rd2+68];
	ld.shared.f32 	%f57, [_ZZ19forward_fixed_layerILj128EXadL_ZN30_INTERNAL_743e62de_4_k_cu_main16_activation_stubEfEEEvPKfS2_S2_jjPfjjjE7shrd_in+68];
	fma.rn.f32 	%f58, %f56, %f57, %f55;
	ld.global.nc.f32 	%f59, [%rd2+72];
	ld.shared.f32 	%f60, [_ZZ19forward_fixed_layerILj128EXadL_ZN30_INTERNAL_743e62de_4_k_cu_main16_activation_stubEfEEEvPKfS2_S2_jjPfjjjE7shrd_in+72];
	fma.rn.f32 	%f61, %f59, %f60, %f58;
	ld.global.nc.f32 	%f62, [%rd2+76];
	ld.shared.f32 	%f63, [_ZZ19forward_fixed_layerILj128EXadL_ZN30_INTERNAL_743e62de_4_k_cu_main16_activation_stubEfEEEvPKfS2_S2_jjPfjjjE7shrd_in+76];
	fma.rn.f32 	%f64, %f62, %f63, %f61;
	ld.global.nc.f32 	%f65, [%rd2+80];
	ld.shared.f32 	%f66, [_ZZ19forward_fixed_layerILj128EXadL_ZN30_INTERNAL_743e62de_4_k_cu_main16_activation_stubEfEEEvPKfS2_S2_jjPfjjjE7shrd_in+80];
	fma.rn.f32 	%f67, %f65, %f66, %f64;
	ld.global.nc.f32 	%f68, [%rd2+84];
	ld.shared.f32 	%f69, [_ZZ19forward_fixed_layerILj128EXadL_ZN30_INTERNAL_743e62de_4_k_cu_main16_activation_stubEfEEEvPKfS2_S2_jjPfjjjE7shrd_in+84];
	fma.rn.f32 	%f70, %f68, %f69, %f67;
	ld.global.nc.f32 	%f71, [%rd2+88];
	ld.shared.f32 	%f72, [_ZZ19forward_fixed_layerILj128EXadL_ZN30_INTERNAL_743e62de_4_k_cu_main16_activation_stubEfEEEvPKfS2_S2_jjPfjjjE7shrd_in+88];
	fma.rn.f32 	%f73, %f71, %f72, %f70;
	ld.global.nc.f32 	%f74, [%rd2+92];
	ld.shared.f32 	%f75, [_ZZ19forward_fixed_layerILj128EXadL_ZN30_INTERNAL_743e62de_4_k_cu_main16_activation_stubEfEEEvPKfS2_S2_jjPfjjjE7shrd_in+92];
	fma.rn.f32 	%f76, %f74, %f75, %f73;
	ld.global.nc.f32 	%f77, [%rd2+96];
	ld.shared.f32 	%f78, [_ZZ19forward_fixed_layerILj128EXadL_ZN30_INTERNAL_743e62de_4_k_cu_main16_activation_stubEfEEEvPKfS2_S2_jjPfjjjE7shrd_in+96];
	fma.rn.f32 	%f79, %f77, %f78, %f76;
	ld.global.nc.f32 	%f80, [%rd2+100];
	ld.shared.f32 	%f81, [_ZZ19forward_fixed_layerILj128EXadL_ZN30_INTERNAL_743e62de_4_k_cu_main16_activation_stubEfEEEvPKfS2_S2_jjPfjjjE7shrd_in+100];
	fma.rn.f32 	%f82, %f80, %f81, %f79;
	ld.global.nc.f32 	%f83, [%rd2+104];
	ld.shared.f32 	%f84, [_ZZ19forward_fixed_layerILj128EXadL_ZN30_INTERNAL_743e62de_4_k_cu_main16_activation_stubEfEEEvPKfS2_S2_jjPfjjjE7shrd_in+104];
	fma.rn.f32 	%f85, %f83, %f84, %f82;
	ld.global.nc.f32 	%f86, [%rd2+108];
	ld.shared.f32 	%f87, [_ZZ19forward_fixed_layerILj128EXadL_ZN30_INTERNAL_743e62de_4_k_cu_main16_activation_stubEfEEEvPKfS2_S2_jjPfjjjE7shrd_in+108];
	fma.rn.f32 	%f88, %f86, %f87, %f85;
	ld.global.nc.f32 	%f89, [%rd2+112];
	ld.shared.f32 	%f90, [_ZZ19forward_fixed_layerILj128EXadL_ZN30_INTERNAL_743e62de_4_k_cu_main16_activation_stubEfEEEvPKfS2_S2_jjPfjjjE7shrd_in+112];
	fma.rn.f32 	%f91, %f89, %f90, %f88;
	ld.global.nc.f32 	%f92, [%rd2+116];
	ld.shared.f32 	%f93, [_ZZ19forward_fixed_layerILj128EXadL_ZN30_INTERNAL_743e62de_4_k_cu_main16_activation_stubEfEEEvPKfS2_S2_jjPfjjjE7shrd_in+116];
	fma.rn.f32 	%f94, %f92, %f93, %f91;
	ld.global.nc.f32 	%f95, [%rd2+120];
	ld.shared.f32 	%f96, [_ZZ19forward_fixed_layerILj128EXadL_ZN30_INTERNAL_743e62de_4_k_cu_main16_activation_stubEfEEEvPKfS2_S2_jjPfjjjE7shrd_in+120];
	fma.rn.f32 	%f97, %f95, %f96, %f94;
	ld.global.nc.f32 	%f98, [%rd2+124];
	ld.shared.f32 	%f99, [_ZZ19forward_fixed_layerILj128EXadL_ZN30_INTERNAL_743e62de_4_k_cu_main16_activation_stubEfEEEvPKfS2_S2_jjPfjjjE7shrd_in+124];
	fma.rn.f32 	%f100, %f98, %f99, %f97;
	ld.global.nc.f32 	%f101, [%rd2+128];
	ld.shared.f32 	%f102, [_ZZ19forward_fixed_layerILj128EXadL_ZN30_INTERNAL_743e62de_4_k_cu_main16_activation_stubEfEEEvPKfS2_S2_jjPfjjjE7shrd_in+128];
	fma.rn.f32 	%f103, %f101, %f102, %f100;
	ld.global.nc.f32 	%f104, [%rd2+132];
	ld.shared.f32 	%f105, [_ZZ19forward_fixed_layerILj128EXadL_ZN30_INTERNAL_743e62de_4_k_cu_main16_activation_stubEfEEEvPKfS2_S2_jjPfjjjE7shrd_in+132];
	fma.rn.f32 	%f106, %f104, %f105, %f103;
	ld.global.nc.f32 	%f107, [%rd2+136];
	ld.shared.f32 	%f108, [_ZZ19forward_fixed_layerILj128EXadL_ZN30_INTERNAL_743e62de_4_k_cu_main16_activation_stubEfEEEvPKfS2_S2_jjPfjjjE7shrd_in+136];
	fma.rn.f32 	%f109, %f107, %f108, %f106;
	ld.global.nc.f32 	%f110, [%rd2+140];
	ld.shared.f32 	%f111, [_ZZ19forward_fixed_layerILj128EXadL_ZN30_INTERNAL_743e62de_4_k_cu_main16_activation_stubEfEEEvPKfS2_S2_jjPfjjjE7shrd_in+140];
	fma.rn.f32 	%f112, %f110, %f111, %f109;
	ld.global.nc.f32 	%f113, [%rd2+144];
	ld.shared.f32 	%f114, [_ZZ19forward_fixed_layerILj128EXadL_ZN30_INTERNAL_743e62de_4_k_cu_main16_activation_stubEfEEEvPKfS2_S2_jjPfjjjE7shrd_in+144];
	fma.rn.f32 	%f115, %f113, %f114, %f112;
	ld.global.nc.f32 	%f116, [%rd2+148];
	ld.shared.f32 	%f117, [_ZZ19forward_fixed_layerILj128EXadL_ZN30_INTERNAL_743e62de_4_k_cu_main16_activation_stubEfEEEvPKfS2_S2_jjPfjjjE7shrd_in+148];
	fma.rn.f32 	%f118, %f116, %f117, %f115;
	ld.global.nc.f32 	%f119, [%rd2+152];
	ld.shared.f32 	%f120, [_ZZ19forward_fixed_layerILj128EXadL_ZN30_INTERNAL_743e62de_4_k_cu_main16_activation_stubEfEEEvPKfS2_S2_jjPfjjjE7shrd_in+152];
	fma.rn.f32 	%f121, %f119, %f120, %f118;
	ld.global.nc.f32 	%f122, [%rd2+156];
	ld.shared.f32 	%f123, [_ZZ19forward_fixed_layerILj128EXadL_ZN30_INTERNAL_743e62de_4_k_cu_main16_activation_stubEfEEEvPKfS2_S2_jjPfjjjE7shrd_in+156];
	fma.rn.f32 	%f124, %f122, %f123, %f121;
	ld.global.nc.f32 	%f125, [%rd2+160];
	ld.shared.f32 	%f126, [_ZZ19forward_fixed_layerILj128EXadL_ZN30_INTERNAL_743e62de_4_k_cu_main16_activation_stubEfEEEvPKfS2_S2_jjPfjjjE7shrd_in+160];
	fma.rn.f32 	%f127, %f125, %f126, %f124;
	ld.global.nc.f32 	%f128, [%rd2+164];
	ld.shared.f32 	%f129, [_ZZ19forward_fixed_layerILj128EXadL_ZN30_INTERNAL_743e62de_4_k_cu_main16_activation_stubEfEEEvPKfS2_S2_jjPfjjjE7shrd_in+164];
	fma.rn.f32 	%f130, %f128, %f129, %f127;
	ld.global.nc.f32 	%f131, [%rd2+168];
	ld.shared.f32 	%f132, [_ZZ19forward_fixed_layerILj128EXadL_ZN30_INTERNAL_743e62de_4_k_cu_main16_activation_stubEfEEEvPKfS2_S2_jjPfjjjE7shrd_in+168];
	fma.rn.f32 	%f133, %f131, %f132, %f130;
	ld.global.nc.f32 	%f134, [%rd2+172];
	ld.shared.f32 	%f135, [_ZZ19forward_fixed_layerILj128EXadL_ZN30_INTERNAL_743e62de_4_k_cu_main16_activation_stubEfEEEvPKfS2_S2_jjPfjjjE7shrd_in+172];
	fma.rn.f32 	%f136, %f134, %f135, %f133;
	ld.global.nc.f32 	%f137, [%rd2+176];
	ld.shared.f32 	%f138, [_ZZ19forward_fixed_layerILj128EXadL_ZN30_INTERNAL_743e62de_4_k_cu_main16_activation_stubEfEEEvPKfS2_S2_jjPfjjjE7shrd_in+176];
	fma.rn.f32 	%f139, %f137, %f138, %f136;
	ld.global.nc.f32 	%f140, [%rd2+180];
	ld.shared.f32 	%f141, [_ZZ19forward_fixed_layerILj128EXadL_ZN30_INTERNAL_743e62de_4_k_cu_main16_activation_stubEfEEEvPKfS2_S2_jjPfjjjE7shrd_in+180];
	fma.rn.f32 	%f142, %f140, %f141, %f139;
	ld.global.nc.f32 	%f143, [%rd2+184];
	ld.shared.f32 	%f144, [_ZZ19forward_fixed_layerILj128EXadL_ZN30_INTERNAL_743e62de_4_k_cu_main16_activation_stubEfEEEvPKfS2_S2_jjPfjjjE7shrd_in+184];
	fma.rn.f32 	%f145, %f143, %f144, %f142;
	ld.global.nc.f32 	%f146, [%rd2+188];
	ld.shared.f32 	%f147, [_ZZ19forward_fixed_layerILj128EXadL_ZN30_INTERNAL_743e62de_4_k_cu_main16_activation_stubEfEEEvPKfS2_S2_jjPfjjjE7shrd_in+188];
	fma.rn.f32 	%f148, %f146, %f147, %f145;
	ld.global.nc.f32 	%f149, [%rd2+192];
	ld.shared.f32 	%f150, [_ZZ19forward_fixed_layerILj128EXadL_ZN30_INTERNAL_743e62de_4_k_cu_main16_activation_stubEfEEEvPKfS2_S2_jjPfjjjE7shrd_in+192];
	fma.rn.f32 	%f151, %f149, %f150, %f148;
	ld.global.nc.f32 	%f152, [%rd2+196];
	ld.shared.f32 	%f153, [_ZZ19forward_fixed_layerILj128EXadL_ZN30_INTERNAL_743e62de_4_k_cu_main16_activation_stubEfEEEvPKfS2_S2_jjPfjjjE7shrd_in+196];
	fma.rn.f32 	%f154, %f152, %f153, %f151;
	ld.global.nc.f32 	%f155, [%rd2+200];
	ld.shared.f32 	%f156, [_ZZ19forward_fixed_layerILj128EXadL_ZN30_INTERNAL_743e62de_4_k_cu_main16_activation_stubEfEEEvPKfS2_S2_jjPfjjjE7shrd_in+200];
	fma.rn.f32 	%f157, %f155, %f156, %f154;
	ld.global.nc.f32 	%f158, [%rd2+204];
	ld.shared.f32 	%f159, [_ZZ19forward_fixed_layerILj128EXadL_ZN30_INTERNAL_743e62de_4_k_cu_main16_activation_stubEfEEEvPKfS2_S2_jjPfjjjE7shrd_in+204];
	fma.rn.f32 	%f160, %f158, %f159, %f157;
	ld.global.nc.f32 	%f161, [%rd2+208];
	ld.shared.f32 	%f162, [_ZZ19forward_fixed_layerILj128EXadL_ZN30_INTERNAL_743e62de_4_k_cu_main16_activation_stubEfEEEvPKfS2_S2_jjPfjjjE7shrd_in+208];
	fma.rn.f32 	%f163, %f161, %f162, %f160;
	ld.global.nc.f32 	%f164, [%rd2+212];
	ld.shared.f32 	%f165, [_ZZ19forward_fixed_layerILj128EXadL_ZN30_INTERNAL_743e62de_4_k_cu_main16_activation_stubEfEEEvPKfS2_S2_jjPfjjjE7shrd_in+212];
	fma.rn.f32 	%f166, %f164, %f165, %f163;
	ld.global.nc.f32 	%f167, [%rd2+216];
	ld.shared.f32 	%f168, [_ZZ19forward_fixed_layerILj128EXadL_ZN30_INTERNAL_743e62de_4_k_cu_main16_activation_stubEfEEEvPKfS2_S2_jjPfjjjE7shrd_in+216];
	fma.rn.f32 	%f169, %f167, %f168, %f166;
	ld.global.nc.f32 	%f170, [%rd2+220];
	ld.shared.f32 	%f171, [_ZZ19forward_fixed_layerILj128EXadL_ZN30_INTERNAL_743e62de_4_k_cu_main16_activation_stubEfEEEvPKfS2_S2_jjPfjjjE7shrd_in+220];
	fma.rn.f32 	%f172, %f170, %f171, %f169;
	ld.global.nc.f32 	%f173, [%rd2+224];
	ld.shared.f32 	%f174, [_ZZ19forward_fixed_layerILj128EXadL_ZN30_INTERNAL_743e62de_4_k_cu_main16_activation_stubEfEEEvPKfS2_S2_jjPfjjjE7shrd_in+224];
	fma.rn.f32 	%f175, %f173, %f174, %f172;
	ld.global.nc.f32 	%f176, [%rd2+228];
	ld.shared.f32 	%f177, [_ZZ19forward_fixed_layerILj128EXadL_ZN30_INTERNAL_743e62de_4_k_cu_main16_activation_stubEfEEEvPKfS2_S2_jjPfjjjE7shrd_in+228];
	fma.rn.f32 	%f178, %f176, %f177, %f175;
	ld.global.nc.f32 	%f179, [%rd2+232];
	ld.shared.f32 	%f180, [_ZZ19forward_fixed_layerILj128EXadL_ZN30_INTERNAL_743e62de_4_k_cu_main16_activation_stubEfEEEvPKfS2_S2_jjPfjjjE7shrd_in+232];
	fma.rn.f32 	%f181, %f179, %f180, %f178;
	ld.global.nc.f32 	%f182, [%rd2+236];
	ld.shared.f32 	%f183, [_ZZ19forward_fixed_layerILj128EXadL_ZN30_INTERNAL_743e62de_4_k_cu_main16_activation_stubEfEEEvPKfS2_S2_jjPfjjjE7shrd_in+236];
	fma.rn.f32 	%f184, %f182, %f183, %f181;
	ld.global.nc.f32 	%f185, [%rd2+240];
	ld.shared.f32 	%f186, [_ZZ19forward_fixed_layerILj128EXadL_ZN30_INTERNAL_743e62de_4_k_cu_main16_activation_stubEfEEEvPKfS2_S2_jjPfjjjE7shrd_in+240];
	fma.rn.f32 	%f187, %f185, %f186, %f184;
	ld.global.nc.f32 	%f188, [%rd2+244];
	ld.shared.f32 	%f189, [_ZZ19forward_fixed_layerILj128EXadL_ZN30_INTERNAL_743e62de_4_k_cu_main16_activation_stubEfEEEvPKfS2_S2_jjPfjjjE7shrd_in+244];
	fma.rn.f32 	%f190, %f188, %f189, %f187;
	ld.global.nc.f32 	%f191, [%rd2+248];
	ld.shared.f32 	%f192, [_ZZ19forward_fixed_layerILj128EXadL_ZN30_INTERNAL_743e62de_4_k_cu_main16_activation_stubEfEEEvPKfS2_S2_jjPfjjjE7shrd_in+248];
	fma.rn.f32 	%f193, %f191, %f192, %f190;
	ld.global.nc.f32 	%f194, [%rd2+252];
	ld.shared.f32 	%f195, [_ZZ19forward_fixed_layerILj128EXadL_ZN30_INTERNAL_743e62de_4_k_cu_main16_activation_stubEfEEEvPKfS2_S2_jjPfjjjE7shrd_in+252];
	fma.rn.f32 	%f196, %f194, %f195, %f193;
	ld.global.nc.f32 	%f197, [%rd2+256];
	ld.shared.f32 	%f198, [_ZZ19forward_fixed_layerILj128EXadL_ZN30_INTERNAL_743e62de_4_k_cu_main16_activation_stubEfEEEvPKfS2_S2_jjPfjjjE7shrd_in+256];
	fma.rn.f32 	%f199, %f197, %f198, %f196;
	ld.global.nc.f32 	%f200, [%rd2+260];
	ld.shared.f32 	%f201, [_ZZ19forward_fixed_layerILj128EXadL_ZN30_INTERNAL_743e62de_4_k_cu_main16_activation_stubEfEEEvPKfS2_S2_jjPfjjjE7shrd_in+260];
	fma.rn.f32 	%f202, %f200, %f201, %f199;
	ld.global.nc.f32 	%f203, [%rd2+264];
	ld.shared.f32 	%f204, [_ZZ19forward_fixed_layerILj128EXadL_ZN30_INTERNAL_743e62de_4_k_cu_main16_activation_stubEfEEEvPKfS2_S2_jjPfjjjE7shrd_in+264];
	fma.rn.f32 	%f205, %f203, %f204, %f202;
	ld.global.nc.f32 	%f206, [%rd2+268];
	ld.shared.f32 	%f207, [_ZZ19forward_fixed_layerILj128EXadL_ZN30_INTERNAL_743e62de_4_k_cu_main16_activation_stubEfEEEvPKfS2_S2_jjPfjjjE7shrd_in+268];
	fma.rn.f32 	%f208, %f206, %f207, %f205;
	ld.global.nc.f32 	%f209, [%rd2+272];
	ld.shared.f32 	%f210, [_ZZ19forward_fixed_layerILj128EXadL_ZN30_INTERNAL_743e62de_4_k_cu_main16_activation_stubEfEEEvPKfS2_S2_jjPfjjjE7shrd_in+272];
	fma.rn.f32 	%f211, %f209, %f210, %f208;
	ld.global.nc.f32 	%f212, [%rd2+276];
	ld.shared.f32 	%f213, [_ZZ19forward_fixed_layerILj128EXadL_ZN30_INTERNAL_743e62de_4_k_cu_main16_activation_stubEfEEEvPKfS2_S2_jjPfjjjE7shrd_in+276];
	fma.rn.f32 	%f214, %f212, %f213, %f211;
	ld.global.nc.f32 	%f215, [%rd2+280];
	ld.shared.f32 	%f216, [_ZZ19forward_fixed_layerILj128EXadL_ZN30_INTERNAL_743e62de_4_k_cu_main16_activation_stubEfEEEvPKfS2_S2_jjPfjjjE7shrd_in+280];
	fma.rn.f32 	%f217, %f215, %f216, %f214;
	ld.global.nc.f32 	%f218, [%rd2+284];
	ld.shared.f32 	%f219, [_ZZ19forward_fixed_layerILj128EXadL_ZN30_INTERNAL_743e62de_4_k_cu_main16_activation_stubEfEEEvPKfS2_S2_jjPfjjjE7shrd_in+284];
	fma.rn.f32 	%f220, %f218, %f219, %f217;
	ld.global.nc.f32 	%f221, [%rd2+288];
	ld.shared.f32 	%f222, [_ZZ19forward_fixed_layerILj128EXadL_ZN30_INTERNAL_743e62de_4_k_cu_main16_activation_stubEfEEEvPKfS2_S2_jjPfjjjE7shrd_in+288];
	fma.rn.f32 	%f223, %f221, %f222, %f220;
	ld.global.nc.f32 	%f224, [%rd2+292];
	ld.shared.f32 	%f225, [_ZZ19forward_fixed_layerILj128EXadL_ZN30_INTERNAL_743e62de_4_k_cu_main16_activation_stubEfEEEvPKfS2_S2_jjPfjjjE7shrd_in+292];
	fma.rn.f32 	%f226, %f224, %f225, %f223;
	ld.global.nc.f32 	%f227, [%rd2+296];
	ld.shared.f32 	%f228, [_ZZ19forward_fixed_layerILj128EXadL_ZN30_INTERNAL_743e62de_4_k_cu_main16_activation_stubEfEEEvPKfS2_S2_jjPfjjjE7shrd_in+296];
	fma.rn.f32 	%f229, %f227, %f228, %f226;
	ld.global.nc.f32 	%f230, [%rd2+300];
	ld.shared.f32 	%f231, [_ZZ19forward_fixed_layerILj128EXadL_ZN30_INTERNAL_743e62de_4_k_cu_main16_activation_stubEfEEEvPKfS2_S2_jjPfjjjE7shrd_in+300];
	fma.rn.f32 	%f232, %f230, %f231, %f229;
	ld.global.nc.f32 	%f233, [%rd2+304];
	ld.shared.f32 	%f234, [_ZZ19forward_fixed_layerILj128EXadL_ZN30_INTERNAL_743e62de_4_k_cu_main16_activation_stubEfEEEvPKfS2_S2_jjPfjjjE7shrd_in+304];
	fma.rn.f32 	%f235, %f233, %f234, %f232;
	ld.global.nc.f32 	%f236, [%rd2+308];
	ld.shared.f32 	%f237, [_ZZ19forward_fixed_layerILj128EXadL_ZN30_INTERNAL_743e62de_4_k_cu_main16_activation_stubEfEEEvPKfS2_S2_jjPfjjjE7shrd_in+308];
	fma.rn.f32 	%f238, %f236, %f237, %f235;
	ld.global.nc.f32 	%f239, [%rd2+312];
	ld.shared.f32 	%f240, [_ZZ19forward_fixed_layerILj128EXadL_ZN30_INTERNAL_743e62de_4_k_cu_main16_activation_stubEfEEEvPKfS2_S2_jjPfjjjE7shrd_in+312];
	fma.rn.f32 	%f241, %f239, %f240, %f238;
	ld.global.nc.f32 	%f242, [%rd2+316];
	ld.shared.f32 	%f243, [_ZZ19forward_fixed_layerILj128EXadL_ZN30_INTERNAL_743e62de_4_k_cu_main16_activation_stubEfEEEvPKfS2_S2_jjPfjjjE7shrd_in+316];
	fma.rn.f32 	%f244, %f242, %f243, %f241;
	ld.global.nc.f32 	%f245, [%rd2+320];
	ld.shared.f32 	%f246, [_ZZ19forward_fixed_layerILj128EXadL_ZN30_INTERNAL_743e62de_4_k_cu_main16_activation_stubEfEEEvPKfS2_S2_jjPfjjjE7shrd_in+320];
	fma.rn.f32 	%f247, %f245, %f246, %f244;
	ld.global.nc.f32 	%f248, [%rd2+324];
	ld.shared.f32 	%f249, [_ZZ19forward_fixed_layerILj128EXadL_ZN30_INTERNAL_743e62de_4_k_cu_main16_activation_stubEfEEEvPKfS2_S2_jjPfjjjE7shrd_in+324];
	fma.rn.f32 	%f250, %f248, %f249, %f247;
	ld.global.nc.f32 	%f251, [%rd2+328];
	ld.shared.f32 	%f252, [_ZZ19forward_fixed_layerILj128EXadL_ZN30_INTERNAL_743e62de_4_k_cu_main16_activation_stubEfEEEvPKfS2_S2_jjPfjjjE7shrd_in+328];
	fma.rn.f32 	%f253, %f251, %f252, %f250;
	ld.global.nc.f32 	%f254, [%rd2+332];
	ld.shared.f32 	%f255, [_ZZ19forward_fixed_layerILj128EXadL_ZN30_INTERNAL_743e62de_4_k_cu_main16_activation_stubEfEEEvPKfS2_S2_jjPfjjjE7shrd_in+332];
	fma.rn.f32 	%f256, %f254, %f255, %f253;
	ld.global.nc.f32 	%f257, [%rd2+336];
	ld.shared.f32 	%f258, [_ZZ19forward_fixed_layerILj128EXadL_ZN30_INTERNAL_743e62de_4_k_cu_main16_activation_stubEfEEEvPKfS2_S2_jjPfjjjE7shrd_in+336];
	fma.rn.f32 	%f259, %f257, %f258, %f256;
	ld.global.nc.f32 	%f260, [%rd2+340];
	ld.shared.f32 	%f261, [_ZZ19forward_fixed_layerILj128EXadL_ZN30_INTERNAL_743e62de_4_k_cu_main16_activation_stubEfEEEvPKfS2_S2_jjPfjjjE7shrd_in+340];
	fma.rn.f32 	%f262, %f260, %f261, %f259;
	ld.global.nc.f32 	%f263, [%rd2+344];
	ld.shared.f32 	%f264, [_ZZ19forward_fixed_layerILj128EXadL_ZN30_INTERNAL_743e62de_4_k_cu_main16_activation_stubEfEEEvPKfS2_S2_jjPfjjjE7shrd_in+344];
	fma.rn.f32 	%f265, %f263, %f264, %f262;
	ld.global.nc.f32 	%f266, [%rd2+348];
	ld.shared.f32 	%f267, [_ZZ19forward_fixed_layerILj128EXadL_ZN30_INTERNAL_743e62de_4_k_cu_main16_activation_stubEfEEEvPKfS2_S2_jjPfjjjE7shrd_in+348];
	fma.rn.f32 	%f268, %f266, %f267, %f265;
	ld.global.nc.f32 	%f269, [%rd2+352];
	ld.shared.f32 	%f270, [_ZZ19forward_fixed_layerILj128EXadL_ZN30_INTERNAL_743e62de_4_k_cu_main16_activation_stubEfEEEvPKfS2_S2_jjPfjjjE7shrd_in+352];
	fma.rn.f32 	%f271, %f269, %f270, %f268;
	ld.global.nc.f32 	%f272, [%rd2+356];
	ld.shared.f32 	%f273, [_ZZ19forward_fixed_layerILj128EXadL_ZN30_INTERNAL_743e62de_4_k_cu_main16_activation_stubEfEEEvPKfS2_S2_jjPfjjjE7shrd_in+356];
	fma.rn.f32 	%f274, %f272, %f273, %f271;
	ld.global.nc.f32 	%f275, [%rd2+360];
	ld.shared.f32 	%f276, [_ZZ19forward_fixed_layerILj128EXadL_ZN30_INTERNAL_743e62de_4_k_cu_main16_activation_stubEfEEEvPKfS2_S2_jjPfjjjE7shrd_in+360];
	fma.rn.f32 	%f277, %f275, %f276, %f274;
	ld.global.nc.f32 	%f278, [%rd2+364];
	ld.shared.f32 	%f279, [_ZZ19forward_fixed_layerILj128EXadL_ZN30_INTERNAL_743e62de_4_k_cu_main16_activation_stubEfEEEvPKfS2_S2_jjPfjjjE7shrd_in+364];
	fma.rn.f32 	%f280, %f278, %f279, %f277;
	ld.global.nc.f32 	%f281, [%rd2+368];
	ld.shared.f32 	%f282, [_ZZ19forward_fixed_layerILj128EXadL_ZN30_INTERNAL_743e62de_4_k_cu_main16_activation_stubEfEEEvPKfS2_S2_jjPfjjjE7shrd_in+368];
	fma.rn.f32 	%f283, %f281, %f282, %f280;
	ld.global.nc.f32 	%f284, [%rd2+372];
	ld.shared.f32 	%f285, [_ZZ19forward_fixed_layerILj128EXadL_ZN30_INTERNAL_743e62de_4_k_cu_main16_activation_stubEfEEEvPKfS2_S2_jjPfjjjE7shrd_in+372];
	fma.rn.f32 	%f286, %f284, %f285, %f283;
	ld.global.nc.f32 	%f287, [%rd2+376];
	ld.shared.f32 	%f288, [_ZZ19forward_fixed_layerILj128EXadL_ZN30_INTERNAL_743e62de_4_k_cu_main16_activation_stubEfEEEvPKfS2_S2_jjPfjjjE7shrd_in+376];
	fma.rn.f32 	%f289, %f287, %f288, %f286;
	ld.global.nc.f32 	%f290, [%rd2+380];
	ld.shared.f32 	%f291, [_ZZ19forward_fixed_layerILj128EXadL_ZN30_INTERNAL_743e62de_4_k_cu_main16_activation_stubEfEEEvPKfS2_S2_jjPfjjjE7shrd_in+380];
	fma.rn.f32 	%f292, %f290, %f291, %f289;
	ld.global.nc.f32 	%f293, [%rd2+384];
	ld.shared.f32 	%f294, [_ZZ19forward_fixed_layerILj128EXadL_ZN30_INTERNAL_743e62de_4_k_cu_main16_activation_stubEfEEEvPKfS2_S2_jjPfjjjE7shrd_in+384];
	fma.rn.f32 	%f295, %f293, %f294, %f292;
	ld.global.nc.f32 	%f296, [%rd2+388];
	ld.shared.f32 	%f297, [_ZZ19forward_fixed_layerILj128EXadL_ZN30_INTERNAL_743e62de_4_k_cu_main16_activation_stubEfEEEvPKfS2_S2_jjPfjjjE7shrd_in+388];
	fma.rn.f32 	%f298, %f296, %f297, %f295;
	ld.global.nc.f32 	%f299, [%rd2+392];
	ld.shared.f32 	%f300, [_ZZ19forward_fixed_layerILj128EXadL_ZN30_INTERNAL_743e62de_4_k_cu_main16_activation_stubEfEEEvPKfS2_S2_jjPfjjjE7shrd_in+392];
	fma.rn.f32 	%f301, %f299, %f300, %f298;
	ld.global.nc.f32 	%f302, [%rd2+396];
	ld.shared.f32 	%f303, [_ZZ19forward_fixed_layerILj128EXadL_ZN30_INTERNAL_743e62de_4_k_cu_main16_activation_stubEfEEEvPKfS2_S2_jjPfjjjE7shrd_in+396];
	fma.rn.f32 	%f304, %f302, %f303, %f301;
	ld.global.nc.f32 	%f305, [%rd2+400];
	ld.shared.f32 	%f306, [_ZZ19forward_fixed_layerILj128EXadL_ZN30_INTERNAL_743e62de_4_k_cu_main16_activation_stubEfEEEvPKfS2_S2_jjPfjjjE7shrd_in+400];
	fma.rn.f32 	%f307, %f305, %f306, %f304;
	ld.global.nc.f32 	%f308, [%rd2+404];
	ld.shared.f32 	%f309, [_ZZ19forward_fixed_layerILj128EXadL_ZN30_INTERNAL_743e62de_4_k_cu_main16_activation_stubEfEEEvPKfS2_S2_jjPfjjjE7shrd_in+404];
	fma.rn.f32 	%f310, %f308, %f309, %f307;
	ld.global.nc.f32 	%f311, [%rd2+408];
	ld.shared.f32 	%f312, [_ZZ19forward_fixed_layerILj128EXadL_ZN30_INTERNAL_743e62de_4_k_cu_main16_activation_stubEfEEEvPKfS2_S2_jjPfjjjE7shrd_in+408];
	fma.rn.f32 	%f313, %f311, %f312, %f310;
	ld.global.nc.f32 	%f314, [%rd2+412];
	ld.shared.f32 	%f315, [_ZZ19forward_fixed_layerILj128EXadL_ZN30_INTERNAL_743e62de_4_k_cu_main16_activation_stubEfEEEvPKfS2_S2_jjPfjjjE7shrd_in+412];
	fma.rn.f32 	%f316, %f314, %f315, %f313;
	ld.global.nc.f32 	%f317, [%rd2+416];
	ld.shared.f32 	%f318, [_ZZ19forward_fixed_layerILj128EXadL_ZN30_INTERNAL_743e62de_4_k_cu_main16_activation_stubEfEEEvPKfS2_S2_jjPfjjjE7shrd_in+416];
	fma.rn.f32 	%f319, %f317, %f318, %f316;
	ld.global.nc.f32 	%f320, [%rd2+420];
	ld.shared.f32 	%f321, [_ZZ19forward_fixed_layerILj128EXadL_ZN30_INTERNAL_743e62de_4_k_cu_main16_activation_stubEfEEEvPKfS2_S2_jjPfjjjE7shrd_in+420];
	fma.rn.f32 	%f322, %f320, %f321, %f319;
	ld.global.nc.f32 	%f323, [%rd2+424];
	ld.shared.f32 	%f324, [_ZZ19forward_fixed_layerILj128EXadL_ZN30_INTERNAL_743e62de_4_k_cu_main16_activation_stubEfEEEvPKfS2_S2_jjPfjjjE7shrd_in+424];
	fma.rn.f32 	%f325, %f323, %f324, %f322;
	ld.global.nc.f32 	%f326, [%rd2+428];
	ld.shared.f32 	%f327, [_ZZ19forward_fixed_layerILj128EXadL_ZN30_INTERNAL_743e62de_4_k_cu_main16_activation_stubEfEEEvPKfS2_S2_jjPfjjjE7shrd_in+428];
	fma.rn.f32 	%f328, %f326, %f327, %f325;
	ld.global.nc.f32 	%f329, [%rd2+432];
	ld.shared.f32 	%f330, [_ZZ19forward_fixed_layerILj128EXadL_ZN30_INTERNAL_743e62de_4_k_cu_main16_activation_stubEfEEEvPKfS2_S2_jjPfjjjE7shrd_in+432];
	fma.rn.f32 	%f331, %f329, %f330, %f328;
	ld.global.nc.f32 	%f332, [%rd2+436];
	ld.shared.f32 	%f333, [_ZZ19forward_fixed_layerILj128EXadL_ZN30_INTERNAL_743e62de_4_k_cu_main16_activation_stubEfEEEvPKfS2_S2_jjPfjjjE7shrd_in+436];
	fma.rn.f32 	%f334, %f332, %f333, %f331;
	ld.global.nc.f32 	%f335, [%rd2+440];
	ld.shared.f32 	%f336, [_ZZ19forward_fixed_layerILj128EXadL_ZN30_INTERNAL_743e62de_4_k_cu_main16_activation_stubEfEEEvPKfS2_S2_jjPfjjjE7shrd_in+440];
	fma.rn.f32 	%f337, %f335, %f336, %f334;
	ld.global.nc.f32 	%f338, [%rd2+444];
	ld.shared.f32 	%f339, [_ZZ19forward_fixed_layerILj128EXadL_ZN30_INTERNAL_743e62de_4_k_cu_main16_activation_stubEfEEEvPKfS2_S2_jjPfjjjE7shrd_in+444];
	fma.rn.f32 	%f340, %f338, %f339, %f337;
	ld.global.nc.f32 	%f341, [%rd2+448];
	ld.shared.f32 	%f342, [_ZZ19forward_fixed_layerILj128EXadL_ZN30_INTERNAL_743e62de_4_k_cu_main16_activation_stubEfEEEvPKfS2_S2_jjPfjjjE7shrd_in+448];
	fma.rn.f32 	%f343, %f341, %f342, %f340;
	ld.global.nc.f32 	%f344, [%rd2+452];
	ld.shared.f32 	%f345, [_ZZ19forward_fixed_layerILj128EXadL_ZN30_INTERNAL_743e62de_4_k_cu_main16_activation_stubEfEEEvPKfS2_S2_jjPfjjjE7shrd_in+452];
	fma.rn.f32 	%f346, %f344, %f345, %f343;
	ld.global.nc.f32 	%f347, [%rd2+456];
	ld.shared.f32 	%f348, [_ZZ19forward_fixed_layerILj128EXadL_ZN30_INTERNAL_743e62de_4_k_cu_main16_activation_stubEfEEEvPKfS2_S2_jjPfjjjE7shrd_in+456];
	fma.rn.f32 	%f349, %f347, %f348, %f346;
	ld.global.nc.f32 	%f350, [%rd2+460];
	ld.shared.f32 	%f351, [_ZZ19forward_fixed_layerILj128EXadL_ZN30_INTERNAL_743e62de_4_k_cu_main16_activation_stubEfEEEvPKfS2_S2_jjPfjjjE7shrd_in+460];
	fma.rn.f32 	%f352, %f350, %f351, %f349;
	ld.global.nc.f32 	%f353, [%rd2+464];
	ld.shared.f32 	%f354, [_ZZ19forward_fixed_layerILj128EXadL_ZN30_INTERNAL_743e62de_4_k_cu_main16_activation_stubEfEEEvPKfS2_S2_jjPfjjjE7shrd_in+464];
	fma.rn.f32 	%f355, %f353, %f354, %f352;
	ld.global.nc.f32 	%f356, [%rd2+468];
	ld.shared.f32 	%f357, [_ZZ19forward_fixed_layerILj128EXadL_ZN30_INTERNAL_743e62de_4_k_cu_main16_activation_stubEfEEEvPKfS2_S2_jjPfjjjE7shrd_in+468];
	fma.rn.f32 	%f358, %f356, %f357, %f355;
	ld.global.nc.f32 	%f359, [%rd2+472];
	ld.shared.f32 	%f360, [_ZZ19forward_fixed_layerILj128EXadL_ZN30_INTERNAL_743e62de_4_k_cu_main16_activation_stubEfEEEvPKfS2_S2_jjPfjjjE7shrd_in+472];
	fma.rn.f32 	%f361, %f359, %f360, %f358;
	ld.global.nc.f32 	%f362, [%rd2+476];
	ld.shared.f32 	%f363, [_ZZ19forward_fixed_layerILj128EXadL_ZN30_INTERNAL_743e62de_4_k_cu_main16_activation_stubEfEEEvPKfS2_S2_jjPfjjjE7shrd_in+476];
	fma.rn.f32 	%f364, %f362, %f363, %f361;
	ld.global.nc.f32 	%f365, [%rd2+480];
	ld.shared.f32 	%f366, [_ZZ19forward_fixed_layerILj128EXadL_ZN30_INTERNAL_743e62de_4_k_cu_main16_activation_stubEfEEEvPKfS2_S2_jjPfjjjE7shrd_in+480];
	fma.rn.f32 	%f367, %f365, %f366, %f364;
	ld.global.nc.f32 	%f368, [%rd2+484];
	ld.shared.f32 	%f369, [_ZZ19forward_fixed_layerILj128EXadL_ZN30_INTERNAL_743e62de_4_k_cu_main16_activation_stubEfEEEvPKfS2_S2_jjPfjjjE7shrd_in+484];
	fma.rn.f32 	%f370, %f368, %f369, %f367;
	ld.global.nc.f32 	%f371, [%rd2+488];
	ld.shared.f32 	%f372, [_ZZ19forward_fixed_layerILj128EXadL_ZN30_INTERNAL_743e62de_4_k_cu_main16_activation_stubEfEEEvPKfS2_S2_jjPfjjjE7shrd_in+488];
	fma.rn.f32 	%f373, %f371, %f372, %f370;
	ld.global.nc.f32 	%f374, [%rd2+492];
	ld.shared.f32 	%f375, [_ZZ19forward_fixed_layerILj128EXadL_ZN30_INTERNAL_743e62de_4_k_cu_main16_activation_stubEfEEEvPKfS2_S2_jjPfjjjE7shrd_in+492];
	fma.rn.f32 	%f376, %f374, %f375, %f373;
	ld.global.nc.f32 	%f377, [%rd2+496];
	ld.shared.f32 	%f378, [_ZZ19forward_fixed_layerILj128EXadL_ZN30_INTERNAL_743e62de_4_k_cu_main16_activation_stubEfEEEvPKfS2_S2_jjPfjjjE7shrd_in+496];
	fma.rn.f32 	%f379, %f377, %f378, %f376;
	ld.global.nc.f32 	%f380, [%rd2+500];
	ld.shared.f32 	%f381, [_ZZ19forward_fixed_layerILj128EXadL_ZN30_INTERNAL_743e62de_4_k_cu_main16_activation_stubEfEEEvPKfS2_S2_jjPfjjjE7shrd_in+500];
	fma.rn.f32 	%f382, %f380, %f381, %f379;
	ld.global.nc.f32 	%f383, [%rd2+504];
	ld.shared.f32 	%f384, [_ZZ19forward_fixed_layerILj128EXadL_ZN30_INTERNAL_743e62de_4_k_cu_main16_activation_stubEfEEEvPKfS2_S2_jjPfjjjE7shrd_in+504];
	fma.rn.f32 	%f385, %f383, %f384, %f382;
	ld.global.nc.f32 	%f386, [%rd2+508];
	ld.shared.f32 	%f387, [_ZZ19forward_fixed_layerILj128EXadL_ZN30_INTERNAL_743e62de_4_k_cu_main16_activation_stubEfEEEvPKfS2_S2_jjPfjjjE7shrd_in+508];
	fma.rn.f32 	%f388, %f386, %f387, %f385;
	st.global.f32 	[%rd23], %f388;
	add.s64 	%rd24, %rd24, %rd4;
	add.s32 	%r18, %r18, 1;
	setp.ne.s32 	%p4, %r18, 0;
	add.s64 	%rd23, %rd23, %rd5;
	@%p4 bra 	$L__BB0_3;
$L__BB0_6:
	ret;

}


// ===== COMPILED SASS (sm_100) =====

	.target	sm_100

	.elftype	@"ET_EXEC"


//--------------------- .note.nv.tkinfo           --------------------------
	.section	.note.nv.tkinfo,"",@"SHT_NOTE"
	.sectionflags	@"SHF_NOTE_NV_TKINFO"
	.tkinfo
        /*0018*/ 	.word	0x00000002
        /*0030*/ 	.string	""
        /*0030*/ 	.string	"ptxas"
        /*0030*/ 	.string	"Cuda compilation tools, release 13.0, V13.0.88"
        /*0030*/ 	.string	"Build cuda_13.0.r13.0/compiler.36424714_0"
        /*0030*/ 	.string	"-arch sm_100 -m 64 "



//--------------------- .note.nv.cuinfo           --------------------------
	.section	.note.nv.cuinfo,"",@"SHT_NOTE"
	.sectionflags	@"SHF_NOTE_NV_CUINFO"
        /*0018*/ 	.short	0x0002
        /*001a*/ 	.short	0x0064
        /*001c*/ 	.short	0x0082
	.zero		2


//--------------------- .nv.info                  --------------------------
	.section	.nv.info,"",@"SHT_CUDA_INFO"
	.align	4


	//----- nvinfo : EIATTR_REGCOUNT
	.align		4
        /*0000*/ 	.byte	0x04, 0x2f
        /*0002*/ 	.short	(.L_10 - .L_9)
	.align		4
.L_9:
        /*0004*/ 	.word	index@(_Z19forward_fixed_layerILj128EXadL_ZN30_INTERNAL_743e62de_4_k_cu_main16_activation_stubEfEEEvPKfS2_S2_jjPfjjj)
        /*0008*/ 	.word	0x00000022


	//----- nvinfo : EIATTR_FRAME_SIZE
	.align		4
.L_10:
        /*000c*/ 	.byte	0x04, 0x11
        /*000e*/ 	.short	(.L_12 - .L_11)
	.align		4
.L_11:
        /*0010*/ 	.word	index@(_Z19forward_fixed_layerILj128EXadL_ZN30_INTERNAL_743e62de_4_k_cu_main16_activation_stubEfEEEvPKfS2_S2_jjPfjjj)
        /*0014*/ 	.word	0x00000000


	//----- nvinfo : EIATTR_MIN_STACK_SIZE
	.align		4
.L_12:
        /*0018*/ 	.byte	0x04, 0x12
        /*001a*/ 	.short	(.L_14 - .L_13)
	.align		4
.L_13:
        /*001c*/ 	.word	index@(_Z19forward_fixed_layerILj128EXadL_ZN30_INTERNAL_743e62de_4_k_cu_main16_activation_stubEfEEEvPKfS2_S2_jjPfjjj)
        /*0020*/ 	.word	0x00000000
.L_14:


//--------------------- .nv.compat                --------------------------
	.section	.nv.compat,"",@"SHT_CUDA_COMPAT_INFO"
	.align	4
        /*0000*/ 	.byte	0x02, 0x09, 0x00, 0x00, 0x02, 0x02, 0x01, 0x00, 0x02, 0x05, 0x05, 0x00, 0x03, 0x07, 0x01, 0x01
        /*0010*/ 	.byte	0x02, 0x03, 0x00, 0x00, 0x02, 0x06, 0x01, 0x00, 0x04, 0x0b, 0x08, 0x00, 0x09, 0x00, 0x00, 0x00
        /*0020*/ 	.byte	0x00, 0x00, 0x00, 0x00


//--------------------- .nv.info._Z19forward_fixed_layerILj128EXadL_ZN30_INTERNAL_743e62de_4_k_cu_main16_activation_stubEfEEEvPKfS2_S2_jjPfjjj --------------------------
	.section	.nv.info._Z19forward_fixed_layerILj128EXadL_ZN30_INTERNAL_743e62de_4_k_cu_main16_activation_stubEfEEEvPKfS2_S2_jjPfjjj,"",@"SHT_CUDA_INFO"
	.sectionflags	@""
	.align	4


	//----- nvinfo : EIATTR_CUDA_API_VERSION
	.align		4
        /*0000*/ 	.byte	0x04, 0x37
        /*0002*/ 	.short	(.L_16 - .L_15)
.L_15:
        /*0004*/ 	.word	0x00000082


	//----- nvinfo : EIATTR_KPARAM_INFO
	.align		4
.L_16:
        /*0008*/ 	.byte	0x04, 0x17
        /*000a*/ 	.short	(.L_18 - .L_17)
.L_17:
        /*000c*/ 	.word	0x00000000
        /*0010*/ 	.short	0x0008
        /*0012*/ 	.short	0x0030
        /*0014*/ 	.byte	0x00, 0xf0, 0x11, 0x00


	//----- nvinfo : EIATTR_KPARAM_INFO
	.align		4
.L_18:
        /*0018*/ 	.byte	0x04, 0x17
        /*001a*/ 	.short	(.L_20 - .L_19)
.L_19:
        /*001c*/ 	.word	0x00000000
        /*0020*/ 	.short	0x0007
        /*0022*/ 	.short	0x002c
        /*0024*/ 	.byte	0x00, 0xf0, 0x11, 0x00


	//----- nvinfo : EIATTR_KPARAM_INFO
	.align		4
.L_20:
        /*0028*/ 	.byte	0x04, 0x17
        /*002a*/ 	.short	(.L_22 - .L_21)
.L_21:
        /*002c*/ 	.word	0x00000000
        /*0030*/ 	.short	0x0006
        /*0032*/ 	.short	0x0028
        /*0034*/ 	.byte	0x00, 0xf0, 0x11, 0x00


	//----- nvinfo : EIATTR_KPARAM_INFO
	.align		4
.L_22:
        /*0038*/ 	.byte	0x04, 0x17
        /*003a*/ 	.short	(.L_24 - .L_23)
.L_23:
        /*003c*/ 	.word	0x00000000
        /*0040*/ 	.short	0x0005
        /*0042*/ 	.short	0x0020
        /*0044*/ 	.byte	0x00, 0xf5, 0x21, 0x00


	//----- nvinfo : EIATTR_KPARAM_INFO
	.align		4
.L_24:
        /*0048*/ 	.byte	0x04, 0x17
        /*004a*/ 	.short	(.L_26 - .L_25)
.L_25:
        /*004c*/ 	.word	0x00000000
        /*0050*/ 	.short	0x0004
        /*0052*/ 	.short	0x001c
        /*0054*/ 	.byte	0x00, 0xf0, 0x11, 0x00


	//----- nvinfo : EIATTR_KPARAM_INFO
	.align		4
.L_26:
        /*0058*/ 	.byte	0x04, 0x17
        /*005a*/ 	.short	(.L_28 - .L_27)
.L_27:
        /*005c*/ 	.word	0x00000000
        /*0060*/ 	.short	0x0003
        /*0062*/ 	.short	0x0018
        /*0064*/ 	.byte	0x00, 0xf0, 0x11, 0x00


	//----- nvinfo : EIATTR_KPARAM_INFO
	.align		4
.L_28:
        /*0068*/ 	.byte	0x04, 0x17
        /*006a*/ 	.short	(.L_30 - .L_29)
.L_29:
        /*006c*/ 	.word	0x00000000
        /*0070*/ 	.short	0x0002
        /*0072*/ 	.short	0x0010
        /*0074*/ 	.byte	0x00, 0xf5, 0x21, 0x00


	//----- nvinfo : EIATTR_KPARAM_INFO
	.align		4
.L_30:
        /*0078*/ 	.byte	0x04, 0x17
        /*007a*/ 	.short	(.L_32 - .L_31)
.L_31:
        /*007c*/ 	.word	0x00000000
        /*0080*/ 	.short	0x0001
        /*0082*/ 	.short	0x0008
        /*0084*/ 	.byte	0x00, 0xf5, 0x21, 0x00


	//----- nvinfo : EIATTR_KPARAM_INFO
	.align		4
.L_32:
        /*0088*/ 	.byte	0x04, 0x17
        /*008a*/ 	.short	(.L_34 - .L_33)
.L_33:
        /*008c*/ 	.word	0x00000000
        /*0090*/ 	.short	0x0000
        /*0092*/ 	.short	0x0000
        /*0094*/ 	.byte	0x00, 0xf5, 0x21, 0x00


	//----- nvinfo : EIATTR_SPARSE_MMA_MASK
	.align		4
.L_34:
        /*0098*/ 	.byte	0x03, 0x50
        /*009a*/ 	.short	0x0000


	//----- nvinfo : EIATTR_MAXREG_COUNT
	.align		4
        /*009c*/ 	.byte	0x03, 0x1b
        /*009e*/ 	.short	0x00ff


	//----- nvinfo : EIATTR_NUM_BARRIERS
	.align		4
        /*00a0*/ 	.byte	0x02, 0x4c
        /*00a2*/ 	.byte	0x01
	.zero		1


	//----- nvinfo : EIATTR_MERCURY_ISA_VERSION
	.align		4
        /*00a4*/ 	.byte	0x03, 0x5f
        /*00a6*/ 	.short	0x0101


	//----- nvinfo : EIATTR_VRC_CTA_INIT_COUNT
	.align		4
        /*00a8*/ 	.byte	0x02, 0x4a
	.zero		1
	.zero		1


	//----- nvinfo : EIATTR_EXIT_INSTR_OFFSETS
	.align		4
        /*00ac*/ 	.byte	0x04, 0x1c
        /*00ae*/ 	.short	(.L_36 - .L_35)


	//   ....[0]....
.L_35:
        /*00b0*/ 	.word	0x00000080


	//   ....[1]....
        /*00b4*/ 	.word	0x000000b0


	//   ....[2]....
        /*00b8*/ 	.word	0x000014f0


	//----- nvinfo : EIATTR_CBANK_PARAM_SIZE
	.align		4
.L_36:
        /*00bc*/ 	.byte	0x03, 0x19
        /*00be*/ 	.short	0x0034


	//----- nvinfo : EIATTR_PARAM_CBANK
	.align		4
        /*00c0*/ 	.byte	0x04, 0x0a
        /*00c2*/ 	.short	(.L_38 - .L_37)
	.align		4
.L_37:
        /*00c4*/ 	.word	index@(.nv.constant0._Z19forward_fixed_layerILj128EXadL_ZN30_INTERNAL_743e62de_4_k_cu_main16_activation_stubEfEEEvPKfS2_S2_jjPfjjj)
        /*00c8*/ 	.short	0x0380
        /*00ca*/ 	.short	0x0034


	//----- nvinfo : EIATTR_SW_WAR
	.align		4
.L_38:
        /*00cc*/ 	.byte	0x04, 0x36
        /*00ce*/ 	.short	(.L_40 - .L_39)
.L_39:
        /*00d0*/ 	.word	0x00000008
.L_40:


//--------------------- .nv.callgraph             --------------------------
	.section	.nv.callgraph,"",@"SHT_CUDA_CALLGRAPH"
	.align	4
	.sectionentsize	8
	.align		4
        /*0000*/ 	.word	0x00000000
	.align		4
        /*0004*/ 	.word	0xffffffff
	.align		4
        /*0008*/ 	.word	0x00000000
	.align		4
        /*000c*/ 	.word	0xfffffffe
	.align		4
        /*0010*/ 	.word	0x00000000
	.align		4
        /*0014*/ 	.word	0xfffffffd
	.align		4
        /*0018*/ 	.word	0x00000000
	.align		4
        /*001c*/ 	.word	0xfffffffc


//--------------------- .nv.constant4             --------------------------
	.section	.nv.constant4,"a",@progbits
	.align	8
	.align		8
.nv.constant4:
        /*0000*/ 	.dword	precalc_xorwow_matrix
	.align		8
        /*0008*/ 	.dword	precalc_xorwow_offset_matrix
	.align		8
        /*0010*/ 	.dword	mrg32k3aM1
	.align		8
        /*0018*/ 	.dword	mrg32k3aM2
	.align		8
        /*0020*/ 	.dword	mrg32k3aM1SubSeq
	.align		8
        /*0028*/ 	.dword	mrg32k3aM2SubSeq
	.align		8
        /*0030*/ 	.dword	mrg32k3aM1Seq
	.align		8
        /*0038*/ 	.dword	mrg32k3aM2Seq


//--------------------- .nv.constant3             --------------------------
	.section	.nv.constant3,"a",@progbits
	.align	8
.nv.constant3:
	.type		__cr_lgamma_table,@object
	.size		__cr_lgamma_table,(.L_8 - __cr_lgamma_table)
__cr_lgamma_table:
        /*0000*/ 	.byte	0x00, 0x00, 0x00, 0x00, 0x00, 0x00, 0x00, 0x00, 0x00, 0x00, 0x00, 0x00, 0x00, 0x00, 0x00, 0x00
        /*0010*/ 	.byte	0xef, 0x39, 0xfa, 0xfe, 0x42, 0x2e, 0xe6, 0x3f, 0x02, 0x20, 0x2a, 0xfa, 0x0b, 0xab, 0xfc, 0x3f
        /*0020*/ 	.byte	0xf9, 0x2c, 0x92, 0x7c, 0xa7, 0x6c, 0x09, 0x40, 0xc9, 0x79, 0x44, 0x3c, 0x64, 0x26, 0x13, 0x40
        /*0030*/ 	.byte	0xca, 0x01, 0xcf, 0x3a, 0x27, 0x51, 0x1a, 0x40, 0x30, 0xcc, 0x2d, 0xf3, 0xe1, 0x0c, 0x21, 0x40
        /*0040*/ 	.byte	0x0d, 0xb7, 0xfc, 0x82, 0x8e, 0x35, 0x25, 0x40
.L_8:


//--------------------- .text._Z19forward_fixed_layerILj128EXadL_ZN30_INTERNAL_743e62de_4_k_cu_main16_activation_stubEfEEEvPKfS2_S2_jjPfjjj --------------------------
	.section	.text._Z19forward_fixed_layerILj128EXadL_ZN30_INTERNAL_743e62de_4_k_cu_main16_activation_stubEfEEEvPKfS2_S2_jjPfjjj,"ax",@progbits
	.align	128
.text._Z19forward_fixed_layerILj128EXadL_ZN30_INTERNAL_743e62de_4_k_cu_main16_activation_stubEfEEEvPKfS2_S2_jjPfjjj:
        .type           _Z19forward_fixed_layerILj128EXadL_ZN30_INTERNAL_743e62de_4_k_cu_main16_activation_stubEfEEEvPKfS2_S2_jjPfjjj,@function
        .size           _Z19forward_fixed_layerILj128EXadL_ZN30_INTERNAL_743e62de_4_k_cu_main16_activation_stubEfEEEvPKfS2_S2_jjPfjjj,(.L_x_2 - _Z19forward_fixed_layerILj128EXadL_ZN30_INTERNAL_743e62de_4_k_cu_main16_activation_stubEfEEEvPKfS2_S2_jjPfjjj)
        .other          _Z19forward_fixed_layerILj128EXadL_ZN30_INTERNAL_743e62de_4_k_cu_main16_activation_stubEfEEEvPKfS2_S2_jjPfjjj,@"STO_CUDA_ENTRY STV_DEFAULT"
_Z19forward_fixed_layerILj128EXadL_ZN30_INTERNAL_743e62de_4_k_cu_main16_activation_stubEfEEEvPKfS2_S2_jjPfjjj:
[----:B------:R-:W-:Y:S01]  /*0000*/  LDC R1, c[0x0][0x37c] ;  /* 0x0000df00ff017b82 */ /* 0x000fe20000000800 */
[----:B------:R-:W0:Y:S07]  /*0010*/  S2R R13, SR_TID.X ;  /* 0x00000000000d7919 */ /* 0x000e2e0000002100 */
[----:B------:R-:W0:Y:S01]  /*0020*/  S2UR UR4, SR_CTAID.X ;  /* 0x00000000000479c3 */ /* 0x000e220000002500 */
[----:B------:R-:W1:Y:S07]  /*0030*/  LDCU.64 UR6, c[0x0][0x3a8] ;  /* 0x00007500ff0677ac */ /* 0x000e6e0008000a00 */
[----:B------:R-:W0:Y:S02]  /*0040*/  LDC R0, c[0x0][0x360] ;  /* 0x0000d800ff007b82 */ /* 0x000e240000000800 */
[----:B0-----:R-:W-:-:S05]  /*0050*/  IMAD R0, R0, UR4, R13 ;  /* 0x0000000400007c24 */ /* 0x001fca000f8e020d */
[----:B-1----:R-:W-:-:S04]  /*0060*/  IADD3 R9, PT, PT, R0, UR7, RZ ;  /* 0x0000000700097c10 */ /* 0x002fc8000fffe0ff */
[----:B------:R-:W-:-:S13]  /*0070*/  ISETP.GE.U32.AND P0, PT, R9, UR6, PT ;  /* 0x0000000609007c0c */ /* 0x000fda000bf06070 */
[----:B------:R-:W-:Y:S05]  /*0080*/  @P0 EXIT ;  /* 0x000000000000094d */ /* 0x000fea0003800000 */
[----:B------:R-:W0:Y:S02]  /*0090*/  LDCU UR6, c[0x0][0x3b0] ;  /* 0x00007600ff0677ac */ /* 0x000e240008000800 */
[----:B0-----:R-:W-:-:S13]  /*00a0*/  ISETP.NE.AND P0, PT, RZ, UR6, PT ;  /* 0x00000006ff007c0c */ /* 0x001fda000bf05270 */
[----:B------:R-:W-:Y:S05]  /*00b0*/  @!P0 EXIT ;  /* 0x000000000000894d */ /* 0x000fea0003800000 */
[----:B------:R-:W0:Y:S01]  /*00c0*/  LDC.64 R2, c[0x0][0x380] ;  /* 0x0000e000ff027b82 */ /* 0x000e220000000a00 */
[----:B------:R-:W1:Y:S07]  /*00d0*/  LDCU.64 UR8, c[0x0][0x358] ;  /* 0x00006b00ff0877ac */ /* 0x000e6e0008000a00 */
[----:B------:R-:W2:Y:S08]  /*00e0*/  S2UR UR5, SR_CgaCtaId ;  /* 0x00000000000579c3 */ /* 0x000eb00000008800 */
[----:B------:R-:W3:Y:S08]  /*00f0*/  LDC.64 R14, c[0x0][0x398] ;  /* 0x0000e600ff0e7b82 */ /* 0x000ef00000000a00 */
[----:B------:R-:W4:Y:S08]  /*0100*/  LDC.64 R16, c[0x0][0x3a0] ;  /* 0x0000e800ff107b82 */ /* 0x000f300000000a00 */
[----:B------:R-:W4:Y:S08]  /*0110*/  LDC.64 R4, c[0x0][0x388] ;  /* 0x0000e200ff047b82 */ /* 0x000f300000000a00 */
[----:B------:R-:W4:Y:S01]  /*0120*/  LDC.64 R6, c[0x0][0x390] ;  /* 0x0000e400ff067b82 */ /* 0x000f220000000a00 */
[----:B------:R-:W-:Y:S01]  /*0130*/  UMOV UR4, 0x400 ;  /* 0x0000040000047882 */ /* 0x000fe20000000000 */
[----:B0-----:R-:W-:Y:S01]  /*0140*/  IMAD.WIDE.U32 R2, R9, 0x4, R2 ;  /* 0x0000000409027825 */ /* 0x001fe200078e0002 */
[----:B--2---:R-:W-:-:S03]  /*0150*/  ULEA UR4, UR5, UR4, 0x18 ;  /* 0x0000000405047291 */ /* 0x004fc6000f8ec0ff */
[----:B---3--:R-:W-:Y:S01]  /*0160*/  IMAD R11, R9, R14, R15 ;  /* 0x0000000e090b7224 */ /* 0x008fe200078e020f */
[----:B-1----:R0:W5:Y:S01]  /*0170*/  LDG.E.CONSTANT R0, desc[UR8][R2.64] ;  /* 0x0000000802007981 */ /* 0x002162000c1e9900 */
[----:B------:R-:W-:Y:S01]  /*0180*/  ISETP.NE.AND P0, PT, R15, RZ, PT ;  /* 0x000000ff0f00720c */ /* 0x000fe20003f05270 */
[----:B----4-:R-:W-:Y:S01]  /*0190*/  IMAD.WIDE.U32 R16, R9, 0x4, R16 ;  /* 0x0000000409107825 */ /* 0x010fe200078e0010 */
[----:B------:R-:W-:-:S03]  /*01a0*/  UIADD3 UR5, UPT, UPT, -UR6, URZ, URZ ;  /* 0x000000ff06057290 */ /* 0x000fc6000fffe1ff */
[----:B------:R-:W-:Y:S01]  /*01b0*/  IMAD.WIDE.U32 R4, R11, 0x4, R4 ;  /* 0x000000040b047825 */ /* 0x000fe200078e0004 */
[----:B0-----:R-:W-:-:S03]  /*01c0*/  LEA R2, R13, UR4, 0x2 ;  /* 0x000000040d027c11 */ /* 0x001fc6000f8e10ff */
[----:B------:R-:W-:-:S07]  /*01d0*/  IMAD.WIDE.U32 R6, R13, 0x4, R6 ;  /* 0x000000040d067825 */ /* 0x000fce00078e0006 */
.L_x_0:
[----:B------:R-:W2:Y:S01]  /*01e0*/  LDG.E.CONSTANT R27, desc[UR8][R6.64] ;  /* 0x00000008061b7981 */ /* 0x000ea2000c1e9900 */
[----:B-----5:R-:W-:-:S03]  /*01f0*/  MOV R3, R0 ;  /* 0x0000000000037202 */ /* 0x020fc60000000f00 */
[----:B------:R-:W3:Y:S04]  /*0200*/  LDG.E.CONSTANT R18, desc[UR8][R4.64] ;  /* 0x0000000804127981 */ /* 0x000ee8000c1e9900 */
[----:B------:R-:W3:Y:S04]  /*0210*/  @P0 LDG.E R3, desc[UR8][R16.64] ;  /* 0x0000000810030981 */ /* 0x000ee8000c1e1900 */
[----:B------:R-:W4:Y:S04]  /*0220*/  LDG.E.CONSTANT R19, desc[UR8][R4.64+0x4] ;  /* 0x0000040804137981 */ /* 0x000f28000c1e9900 */
[----:B------:R-:W4:Y:S04]  /*0230*/  LDG.E.CONSTANT R25, desc[UR8][R4.64+0x8] ;  /* 0x0000080804197981 */ /* 0x000f28000c1e9900 */
[----:B------:R-:W4:Y:S04]  /*0240*/  LDG.E.CONSTANT R28, desc[UR8][R4.64+0xc] ;  /* 0x00000c08041c7981 */ /* 0x000f28000c1e9900 */
[----:B------:R-:W4:Y:S04]  /*0250*/  LDG.E.CONSTANT R23, desc[UR8][R4.64+0x10] ;  /* 0x0000100804177981 */ /* 0x000f28000c1e9900 */
[----:B------:R-:W4:Y:S04]  /*0260*/  LDG.E.CONSTANT R24, desc[UR8][R4.64+0x14] ;  /* 0x0000140804187981 */ /* 0x000f28000c1e9900 */
[----:B------:R-:W4:Y:S04]  /*0270*/  LDG.E.CONSTANT R21, desc[UR8][R4.64+0x18] ;  /* 0x0000180804157981 */ /* 0x000f28000c1e9900 */
[----:B------:R-:W4:Y:S01]  /*0280*/  LDG.E.CONSTANT R22, desc[UR8][R4.64+0x1c] ;  /* 0x00001c0804167981 */ /* 0x000f22000c1e9900 */
[----:B------:R-:W-:Y:S08]  /*0290*/  BAR.SYNC.DEFER_BLOCKING 0x0 ;  /* 0x0000000000007b1d */ /* 0x000ff00000010000 */
[----:B------:R-:W0:Y:S01]  /*02a0*/  S2UR UR6, SR_CgaCtaId ;  /* 0x00000000000679c3 */ /* 0x000e220000008800 */
[----:B------:R-:W4:Y:S04]  /*02b0*/  LDG.E.CONSTANT R15, desc[UR8][R4.64+0x20] ;  /* 0x00002008040f7981 */ /* 0x000f28000c1e9900 */
[----:B------:R-:W4:Y:S01]  /*02c0*/  LDG.E.CONSTANT R14, desc[UR8][R4.64+0x24] ;  /* 0x00002408040e7981 */ /* 0x000f22000c1e9900 */
[----:B------:R-:W-:-:S03]  /*02d0*/  UMOV UR4, 0x400 ;  /* 0x0000040000047882 */ /* 0x000fc60000000000 */
[----:B------:R-:W4:Y:S04]  /*02e0*/  LDG.E.CONSTANT R26, desc[UR8][R4.64+0x28] ;  /* 0x00002808041a7981 */ /* 0x000f28000c1e9900 */
[----:B------:R-:W4:Y:S04]  /*02f0*/  LDG.E.CONSTANT R13, desc[UR8][R4.64+0x2c] ;  /* 0x00002c08040d7981 */ /* 0x000f28000c1e9900 */
[----:B------:R-:W4:Y:S04]  /*0300*/  LDG.E.CONSTANT R12, desc[UR8][R4.64+0x30] ;  /* 0x00003008040c7981 */ /* 0x000f28000c1e9900 */
[----:B------:R-:W4:Y:S01]  /*0310*/  LDG.E.CONSTANT R20, desc[UR8][R4.64+0x34] ;  /* 0x0000340804147981 */ /* 0x000f22000c1e9900 */
[----:B0-----:R-:W-:-:S03]  /*0320*/  ULEA UR4, UR6, UR4, 0x18 ;  /* 0x0000000406047291 */ /* 0x001fc6000f8ec0ff */
[----:B------:R-:W4:Y:S04]  /*0330*/  LDG.E.CONSTANT R30, desc[UR8][R4.64+0x118] ;  /* 0x00011808041e7981 */ /* 0x000f28000c1e9900 */
[----:B------:R-:W4:Y:S04]  /*0340*/  LDG.E.CONSTANT R29, desc[UR8][R4.64+0x124] ;  /* 0x00012408041d7981 */ /* 0x000f28000c1e9900 */
[----:B------:R-:W4:Y:S04]  /*0350*/  LDG.E.CONSTANT R31, desc[UR8][R4.64+0x15c] ;  /* 0x00015c08041f7981 */ /* 0x000f28000c1e9900 */
[----:B--2---:R-:W-:Y:S01]  /*0360*/  STS [R2], R27 ;  /* 0x0000001b02007388 */ /* 0x004fe20000000800 */
[----:B------:R-:W-:Y:S06]  /*0370*/  BAR.SYNC.DEFER_BLOCKING 0x0 ;  /* 0x0000000000007b1d */ /* 0x000fec0000010000 */
[----:B------:R-:W3:Y:S02]  /*0380*/  LDS.128 R8, [UR4] ;  /* 0x00000004ff087984 */ /* 0x000ee40008000c00 */
[----:B---3--:R-:W-:-:S02]  /*0390*/  FFMA R8, R18, R8, R3 ;  /* 0x0000000812087223 */ /* 0x008fc40000000003 */
[----:B------:R-:W2:Y:S02]  /*03a0*/  LDG.E.CONSTANT R18, desc[UR8][R4.64+0x3c] ;  /* 0x00003c0804127981 */ /* 0x000ea4000c1e9900 */
[----:B----4-:R-:W-:Y:S02]  /*03b0*/  FFMA R8, R19, R9, R8 ;  /* 0x0000000913087223 */ /* 0x010fe40000000008 */
[----:B------:R-:W3:Y:S02]  /*03c0*/  LDG.E.CONSTANT R19, desc[UR8][R4.64+0x38] ;  /* 0x0000380804137981 */ /* 0x000ee4000c1e9900 */
[----:B------:R-:W-:Y:S02]  /*03d0*/  FFMA R25, R25, R10, R8 ;  /* 0x0000000a19197223 */ /* 0x000fe40000000008 */
[----:B------:R-:W4:Y:S02]  /*03e0*/  LDG.E.CONSTANT R3, desc[UR8][R4.64+0x40] ;  /* 0x0000400804037981 */ /* 0x000f24000c1e9900 */
[----:B------:R-:W-:-:S02]  /*03f0*/  FFMA R28, R28, R11, R25 ;  /* 0x0000000b1c1c7223 */ /* 0x000fc40000000019 */
[----:B------:R-:W0:Y:S04]  /*0400*/  LDS.128 R8, [UR4+0x10] ;  /* 0x00001004ff087984 */ /* 0x000e280008000c00 */
[----:B------:R-:W4:Y:S01]  /*0410*/  LDG.E.CONSTANT R25, desc[UR8][R4.64+0x44] ;  /* 0x0000440804197981 */ /* 0x000f22000c1e9900 */
[----:B0-----:R-:W-:-:S04]  /*0420*/  FFMA R23, R23, R8, R28 ;  /* 0x0000000817177223 */ /* 0x001fc8000000001c */
[----:B------:R-:W-:Y:S02]  /*0430*/  FFMA R8, R24, R9, R23 ;  /* 0x0000000918087223 */ /* 0x000fe40000000017 */
[----:B------:R-:W4:Y:S02]  /*0440*/  LDG.E.CONSTANT R24, desc[UR8][R4.64+0x48] ;  /* 0x0000480804187981 */ /* 0x000f24000c1e9900 */
[----:B------:R-:W-:Y:S02]  /*0450*/  FFMA R21, R21, R10, R8 ;  /* 0x0000000a15157223 */ /* 0x000fe40000000008 */
[----:B------:R-:W4:Y:S02]  /*0460*/  LDG.E.CONSTANT R23, desc[UR8][R4.64+0x4c] ;  /* 0x00004c0804177981 */ /* 0x000f24000c1e9900 */
[----:B------:R-:W-:Y:S02]  /*0470*/  FFMA R28, R22, R11, R21 ;  /* 0x0000000b161c7223 */ /* 0x000fe40000000015 */
[----:B------:R-:W0:Y:S04]  /*0480*/  LDS.128 R8, [UR4+0x20] ;  /* 0x00002004ff087984 */ /* 0x000e280008000c00 */
[----:B------:R-:W4:Y:S04]  /*0490*/  LDG.E.CONSTANT R22, desc[UR8][R4.64+0x50] ;  /* 0x0000500804167981 */ /* 0x000f28000c1e9900 */
[----:B------:R-:W4:Y:S01]  /*04a0*/  LDG.E.CONSTANT R21, desc[UR8][R4.64+0x54] ;  /* 0x0000540804157981 */ /* 0x000f22000c1e9900 */
[----:B0-----:R-:W-:-:S03]  /*04b0*/  FFMA R15, R15, R8, R28 ;  /* 0x000000080f0f7223 */ /* 0x001fc6000000001c */
[----:B------:R-:W4:Y:S01]  /*04c0*/  LDG.E.CONSTANT R28, desc[UR8][R4.64+0x128] ;  /* 0x00012808041c7981 */ /* 0x000f22000c1e9900 */
[----:B------:R-:W-:-:S03]  /*04d0*/  FFMA R9, R14, R9, R15 ;  /* 0x000000090e097223 */ /* 0x000fc6000000000f */
[----:B------:R-:W4:Y:S01]  /*04e0*/  LDG.E.CONSTANT R15, desc[UR8][R4.64+0x58] ;  /* 0x00005808040f7981 */ /* 0x000f22000c1e9900 */
[----:B------:R-:W-:-:S03]  /*04f0*/  FFMA R10, R26, R10, R9 ;  /* 0x0000000a1a0a7223 */ /* 0x000fc60000000009 */
[----:B------:R-:W4:Y:S01]  /*0500*/  LDG.E.CONSTANT R14, desc[UR8][R4.64+0x5c] ;  /* 0x00005c08040e7981 */ /* 0x000f22000c1e9900 */
[----:B------:R-:W-:-:S03]  /*0510*/  FFMA R27, R13, R11, R10 ;  /* 0x0000000b0d1b7223 */ /* 0x000fc6000000000a */
[----:B------:R-:W0:Y:S04]  /*0520*/  LDS.128 R8, [UR4+0x30] ;  /* 0x00003004ff087984 */ /* 0x000e280008000c00 */
[----:B------:R-:W4:Y:S01]  /*0530*/  LDG.E.CONSTANT R13, desc[UR8][R4.64+0x60] ;  /* 0x00006008040d7981 */ /* 0x000f22000c1e9900 */
[----:B0-----:R-:W-:-:S03]  /*0540*/  FFMA R27, R12, R8, R27 ;  /* 0x000000080c1b7223 */ /* 0x001fc6000000001b */
[----:B------:R-:W4:Y:S01]  /*0550*/  LDG.E.CONSTANT R12, desc[UR8][R4.64+0x64] ;  /* 0x00006408040c7981 */ /* 0x000f22000c1e9900 */
[----:B------:R-:W-:-:S03]  /*0560*/  FFMA R8, R20, R9, R27 ;  /* 0x0000000914087223 */ /* 0x000fc6000000001b */
[----:B------:R-:W4:Y:S04]  /*0570*/  LDG.E.CONSTANT R20, desc[UR8][R4.64+0x68] ;  /* 0x0000680804147981 */ /* 0x000f28000c1e9900 */
[----:B------:R-:W4:Y:S01]  /*0580*/  LDG.E.CONSTANT R27, desc[UR8][R4.64+0x7c] ;  /* 0x00007c08041b7981 */ /* 0x000f22000c1e9900 */
[----:B---3--:R-:W-:-:S03]  /*0590*/  FFMA R9, R19, R10, R8 ;  /* 0x0000000a13097223 */ /* 0x008fc60000000008 */
[----:B------:R-:W3:Y:S01]  /*05a0*/  LDG.E.CONSTANT R19, desc[UR8][R4.64+0x6c] ;  /* 0x00006c0804137981 */ /* 0x000ee2000c1e9900 */
[----:B--2---:R-:W-:-:S03]  /*05b0*/  FFMA R26, R18, R11, R9 ;  /* 0x0000000b121a7223 */ /* 0x004fc60000000009 */
[----:B------:R-:W2:Y:S04]  /*05c0*/  LDG.E.CONSTANT R18, desc[UR8][R4.64+0x70] ;  /* 0x0000700804127981 */ /* 0x000ea8000c1e9900 */
[----:B------:R-:W4:Y:S02]  /*05d0*/  LDS.128 R8, [UR4+0x40] ;  /* 0x00004004ff087984 */ /* 0x000f240008000c00 */
[----:B----4-:R-:W-:Y:S02]  /*05e0*/  FFMA R8, R3, R8, R26 ;  /* 0x0000000803087223 */ /* 0x010fe4000000001a */
[----:B------:R-:W4:Y:S02]  /*05f0*/  LDG.E.CONSTANT R3, desc[UR8][R4.64+0x74] ;  /* 0x0000740804037981 */ /* 0x000f24000c1e9900 */
[----:B------:R-:W-:-:S02]  /*0600*/  FFMA R9, R25, R9, R8 ;  /* 0x0000000919097223 */ /* 0x000fc40000000008 */
[----:B------:R-:W4:Y:S02]  /*0610*/  LDG.E.CONSTANT R25, desc[UR8][R4.64+0x78] ;  /* 0x0000780804197981 */ /* 0x000f24000c1e9900 */
[----:B------:R-:W-:Y:S02]  /*0620*/  FFMA R10, R24, R10, R9 ;  /* 0x0000000a180a7223 */ /* 0x000fe40000000009 */
[----:B------:R-:W4:Y:S02]  /*0630*/  LDG.E.CONSTANT R24, desc[UR8][R4.64+0x80] ;  /* 0x0000800804187981 */ /* 0x000f24000c1e9900 */
[----:B------:R-:W-:Y:S02]  /*0640*/  FFMA R23, R23, R11, R10 ;  /* 0x0000000b17177223 */ /* 0x000fe4000000000a */
[----:B------:R-:W0:Y:S02]  /*0650*/  LDS.128 R8, [UR4+0x50] ;  /* 0x00005004ff087984 */ /* 0x000e240008000c00 */
[----:B0-----:R-:W-:-:S02]  /*0660*/  FFMA R8, R22, R8, R23 ;  /* 0x0000000816087223 */ /* 0x001fc40000000017 */
[----:B------:R-:W4:Y:S02]  /*0670*/  LDG.E.CONSTANT R23, desc[UR8][R4.64+0x84] ;  /* 0x0000840804177981 */ /* 0x000f24000c1e9900 */
[----:B------:R-:W-:Y:S02]  /*0680*/  FFMA R8, R21, R9, R8 ;  /* 0x0000000915087223 */ /* 0x000fe40000000008 */
[----:B------:R-:W4:Y:S02]  /*0690*/  LDG.E.CONSTANT R22, desc[UR8][R4.64+0x88] ;  /* 0x0000880804167981 */ /* 0x000f24000c1e9900 */
[----:B------:R-:W-:Y:S02]  /*06a0*/  FFMA R9, R15, R10, R8 ;  /* 0x0000000a0f097223 */ /* 0x000fe40000000008 */
[----:B------:R-:W4:Y:S02]  /*06b0*/  LDG.E.CONSTANT R15, desc[UR8][R4.64+0x8c] ;  /* 0x00008c08040f7981 */ /* 0x000f24000c1e9900 */
[----:B------:R-:W-:-:S02]  /*06c0*/  FFMA R26, R14, R11, R9 ;  /* 0x0000000b0e1a7223 */ /* 0x000fc40000000009 */
[----:B------:R-:W0:Y:S04]  /*06d0*/  LDS.128 R8, [UR4+0x60] ;  /* 0x00006004ff087984 */ /* 0x000e280008000c00 */
[----:B------:R-:W4:Y:S01]  /*06e0*/  LDG.E.CONSTANT R14, desc[UR8][R4.64+0x90] ;  /* 0x00009008040e7981 */ /* 0x000f22000c1e9900 */
[----:B0-----:R-:W-:-:S03]  /*06f0*/  FFMA R21, R13, R8, R26 ;  /* 0x000000080d157223 */ /* 0x001fc6000000001a */
[----:B------:R-:W4:Y:S01]  /*0700*/  LDG.E.CONSTANT R13, desc[UR8][R4.64+0x94] ;  /* 0x00009408040d7981 */ /* 0x000f22000c1e9900 */
[----:B------:R-:W-:-:S03]  /*0710*/  FFMA R9, R12, R9, R21 ;  /* 0x000000090c097223 */ /* 0x000fc60000000015 */
[----:B------:R-:W4:Y:S04]  /*0720*/  LDG.E.CONSTANT R12, desc[UR8][R4.64+0x98] ;  /* 0x00009808040c7981 */ /* 0x000f28000c1e9900 */
[----:B------:R-:W4:Y:S01]  /*0730*/  LDG.E.CONSTANT R26, desc[UR8][R4.64+0x9c] ;  /* 0x00009c08041a7981 */ /* 0x000f22000c1e9900 */
[----:B------:R-:W-:-:S03]  /*0740*/  FFMA R10, R20, R10, R9 ;  /* 0x0000000a140a7223 */ /* 0x000fc60000000009 */
[----:B------:R-:W4:Y:S01]  /*0750*/  LDG.E.CONSTANT R20, desc[UR8][R4.64+0xa4] ;  /* 0x0000a40804147981 */ /* 0x000f22000c1e9900 */
[----:B---3--:R-:W-:-:S03]  /*0760*/  FFMA R21, R19, R11, R10 ;  /* 0x0000000b13157223 */ /* 0x008fc6000000000a */
[----:B------:R-:W2:Y:S04]  /*0770*/  LDS.128 R8, [UR4+0x70] ;  /* 0x00007004ff087984 */ /* 0x000ea80008000c00 */
[----:B------:R-:W3:Y:S01]  /*0780*/  LDG.E.CONSTANT R19, desc[UR8][R4.64+0xa0] ;  /* 0x0000a00804137981 */ /* 0x000ee2000c1e9900 */
[----:B--2---:R-:W-:-:S03]  /*0790*/  FFMA R8, R18, R8, R21 ;  /* 0x0000000812087223 */ /* 0x004fc60000000015 */
[----:B------:R-:W2:Y:S04]  /*07a0*/  LDG.E.CONSTANT R21, desc[UR8][R4.64+0xa8] ;  /* 0x0000a80804157981 */ /* 0x000ea8000c1e9900 */
[----:B------:R-:W2:Y:S01]  /*07b0*/  LDG.E.CONSTANT R18, desc[UR8][R4.64+0xac] ;  /* 0x0000ac0804127981 */ /* 0x000ea2000c1e9900 */
[----:B----4-:R-:W-:-:S03]  /*07c0*/  FFMA R8, R3, R9, R8 ;  /* 0x0000000903087223 */ /* 0x010fc60000000008 */
[----:B------:R-:W4:Y:S01]  /*07d0*/  LDG.E.CONSTANT R3, desc[UR8][R4.64+0xb0] ;  /* 0x0000b00804037981 */ /* 0x000f22000c1e9900 */
[----:B------:R-:W-:-:S03]  /*07e0*/  FFMA R8, R25, R10, R8 ;  /* 0x0000000a19087223 */ /* 0x000fc60000000008 */
[----:B------:R-:W4:Y:S01]  /*07f0*/  LDG.E.CONSTANT R25, desc[UR8][R4.64+0xb4] ;  /* 0x0000b40804197981 */ /* 0x000f22000c1e9900 */
[----:B------:R-:W-:-:S03]  /*0800*/  FFMA R27, R27, R11, R8 ;  /* 0x0000000b1b1b7223 */ /* 0x000fc60000000008 */
[----:B------:R-:W0:Y:S02]  /*0810*/  LDS.128 R8, [UR4+0x80] ;  /* 0x00008004ff087984 */ /* 0x000e240008000c00 */
[----:B0-----:R-:W-:Y:S02]  /*0820*/  FFMA R8, R24, R8, R27 ;  /* 0x0000000818087223 */ /* 0x001fe4000000001b */
[----:B------:R-:W4:Y:S02]  /*0830*/  LDG.E.CONSTANT R24, desc[UR8][R4.64+0xb8] ;  /* 0x0000b80804187981 */ /* 0x000f24000c1e9900 */
[----:B------:R-:W-:Y:S02]  /*0840*/  FFMA R9, R23, R9, R8 ;  /* 0x0000000917097223 */ /* 0x000fe40000000008 */
[----:B------:R-:W4:Y:S02]  /*0850*/  LDG.E.CONSTANT R23, desc[UR8][R4.64+0xbc] ;  /* 0x0000bc0804177981 */ /* 0x000f24000c1e9900 */
[----:B------:R-:W-:-:S02]  /*0860*/  FFMA R10, R22, R10, R9 ;  /* 0x0000000a160a7223 */ /* 0x000fc40000000009 */
[----:B------:R-:W4:Y:S02]  /*0870*/  LDG.E.CONSTANT R22, desc[UR8][R4.64+0xc0] ;  /* 0x0000c00804167981 */ /* 0x000f24000c1e9900 */
[----:B------:R-:W-:Y:S02]  /*0880*/  FFMA R15, R15, R11, R10 ;  /* 0x0000000b0f0f7223 */ /* 0x000fe4000000000a */
[----:B------:R-:W0:Y:S02]  /*0890*/  LDS.128 R8, [UR4+0x90] ;  /* 0x00009004ff087984 */ /* 0x000e240008000c00 */
[----:B0-----:R-:W-:Y:S02]  /*08a0*/  FFMA R8, R14, R8, R15 ;  /* 0x000000080e087223 */ /* 0x001fe4000000000f */
[----:B------:R-:W4:Y:S02]  /*08b0*/  LDG.E.CONSTANT R15, desc[UR8][R4.64+0xc4] ;  /* 0x0000c408040f7981 */ /* 0x000f24000c1e9900 */
[----:B------:R-:W-:-:S02]  /*08c0*/  FFMA R9, R13, R9, R8 ;  /* 0x000000090d097223 */ /* 0x000fc40000000008 */
[----:B------:R-:W4:Y:S02]  /*08d0*/  LDG.E.CONSTANT R14, desc[UR8][R4.64+0xc8] ;  /* 0x0000c808040e7981 */ /* 0x000f24000c1e9900 */
[----:B------:R-:W-:Y:S02]  /*08e0*/  FFMA R9, R12, R10, R9 ;  /* 0x0000000a0c097223 */ /* 0x000fe40000000009 */
[----:B------:R-:W4:Y:S02]  /*08f0*/  LDG.E.CONSTANT R13, desc[UR8][R4.64+0xcc] ;  /* 0x0000cc08040d7981 */ /* 0x000f24000c1e9900 */
[----:B------:R-:W-:Y:S02]  /*0900*/  FFMA R26, R26, R11, R9 ;  /* 0x0000000b1a1a7223 */ /* 0x000fe40000000009 */
[----:B------:R-:W3:Y:S04]  /*0910*/  LDS.128 R8, [UR4+0xa0] ;  /* 0x0000a004ff087984 */ /* 0x000ee80008000c00 */
[----:B------:R-:W4:Y:S01]  /*0920*/  LDG.E.CONSTANT R12, desc[UR8][R4.64+0xd0] ;  /* 0x0000d008040c7981 */ /* 0x000f22000c1e9900 */
[----:B---3--:R-:W-:-:S03]  /*0930*/  FFMA R27, R19, R8, R26 ;  /* 0x00000008131b7223 */ /* 0x008fc6000000001a */
[----:B------:R-:W3:Y:S01]  /*0940*/  LDG.E.CONSTANT R19, desc[UR8][R4.64+0xd4] ;  /* 0x0000d40804137981 */ /* 0x000ee2000c1e9900 */
[----:B------:R-:W-:-:S03]  /*0950*/  FFMA R8, R20, R9, R27 ;  /* 0x0000000914087223 */ /* 0x000fc6000000001b */
[----:B------:R-:W3:Y:S01]  /*0960*/  LDG.E.CONSTANT R20, desc[UR8][R4.64+0xd8] ;  /* 0x0000d80804147981 */ /* 0x000ee2000c1e9900 */
[----:B--2---:R-:W-:-:S03]  /*0970*/  FFMA R9, R21, R10, R8 ;  /* 0x0000000a15097223 */ /* 0x004fc60000000008 */
[----:B------:R-:W2:Y:S01]  /*0980*/  LDG.E.CONSTANT R21, desc[UR8][R4.64+0xdc] ;  /* 0x0000dc0804157981 */ /* 0x000ea2000c1e9900 */
[----:B------:R-:W-:-:S03]  /*0990*/  FFMA R26, R18, R11, R9 ;  /* 0x0000000b121a7223 */ /* 0x000fc60000000009 */
        /* <DEDUP_REMOVED lines=9> */
[----:B------:R-:W0:Y:S04]  /*0a30*/  LDS.128 R8, [UR4+0xc0] ;  /* 0x0000c004ff087984 */ /* 0x000e280008000c00 */
[----:B------:R-:W4:Y:S01]  /*0a40*/  LDG.E.CONSTANT R24, desc[UR8][R4.64+0xf0] ;  /* 0x0000f00804187981 */ /* 0x000f22000c1e9900 */
[----:B0-----:R-:W-:-:S03]  /*0a50*/  FFMA R8, R22, R8, R23 ;  /* 0x0000000816087223 */ /* 0x001fc60000000017 */
[----:B------:R-:W4:Y:S04]  /*0a60*/  LDG.E.CONSTANT R23, desc[UR8][R4.64+0xf4] ;  /* 0x0000f40804177981 */ /* 0x000f28000c1e9900 */
[----:B------:R-:W4:Y:S01]  /*0a70*/  LDG.E.CONSTANT R22, desc[UR8][R4.64+0xf8] ;  /* 0x0000f80804167981 */ /* 0x000f22000c1e9900 */
[----:B------:R-:W-:-:S03]  /*0a80*/  FFMA R9, R15, R9, R8 ;  /* 0x000000090f097223 */ /* 0x000fc60000000008 */
[----:B------:R-:W4:Y:S01]  /*0a90*/  LDG.E.CONSTANT R15, desc[UR8][R4.64+0xfc] ;  /* 0x0000fc08040f7981 */ /* 0x000f22000c1e9900 */
[----:B------:R-:W-:-:S03]  /*0aa0*/  FFMA R10, R14, R10, R9 ;  /* 0x0000000a0e0a7223 */ /* 0x000fc60000000009 */
[----:B------:R-:W4:Y:S01]  /*0ab0*/  LDG.E.CONSTANT R14, desc[UR8][R4.64+0x100] ;  /* 0x00010008040e7981 */ /* 0x000f22000c1e9900 */
[----:B------:R-:W-:-:S03]  /*0ac0*/  FFMA R13, R13, R11, R10 ;  /* 0x0000000b0d0d7223 */ /* 0x000fc6000000000a */
[----:B------:R-:W0:Y:S02]  /*0ad0*/  LDS.128 R8, [UR4+0xd0] ;  /* 0x0000d004ff087984 */ /* 0x000e240008000c00 */
[----:B0-----:R-:W-:Y:S02]  /*0ae0*/  FFMA R8, R12, R8, R13 ;  /* 0x000000080c087223 */ /* 0x001fe4000000000d */
[----:B------:R-:W4:Y:S04]  /*0af0*/  LDG.E.CONSTANT R13, desc[UR8][R4.64+0x104] ;  /* 0x00010408040d7981 */ /* 0x000f28000c1e9900 */
[----:B------:R-:W4:Y:S01]  /*0b00*/  LDG.E.CONSTANT R12, desc[UR8][R4.64+0x108] ;  /* 0x00010808040c7981 */ /* 0x000f22000c1e9900 */
[----:B---3--:R-:W-:-:S03]  /*0b10*/  FFMA R9, R19, R9, R8 ;  /* 0x0000000913097223 */ /* 0x008fc60000000008 */
[----:B------:R-:W3:Y:S01]  /*0b20*/  LDG.E.CONSTANT R19, desc[UR8][R4.64+0x10c] ;  /* 0x00010c0804137981 */ /* 0x000ee2000c1e9900 */
[----:B------:R-:W-:-:S03]  /*0b30*/  FFMA R10, R20, R10, R9 ;  /* 0x0000000a140a7223 */ /* 0x000fc60000000009 */
[----:B------:R-:W3:Y:S01]  /*0b40*/  LDG.E.CONSTANT R20, desc[UR8][R4.64+0x11c] ;  /* 0x00011c0804147981 */ /* 0x000ee2000c1e9900 */
[----:B--2---:R-:W-:-:S03]  /*0b50*/  FFMA R27, R21, R11, R10 ;  /* 0x0000000b151b7223 */ /* 0x004fc6000000000a */
[----:B------:R-:W0:Y:S04]  /*0b60*/  LDS.128 R8, [UR4+0xe0] ;  /* 0x0000e004ff087984 */ /* 0x000e280008000c00 */
[----:B------:R-:W2:Y:S01]  /*0b70*/  LDG.E.CONSTANT R21, desc[UR8][R4.64+0x110] ;  /* 0x0001100804157981 */ /* 0x000ea2000c1e9900 */
[----:B0-----:R-:W-:-:S03]  /*0b80*/  FFMA R8, R18, R8, R27 ;  /* 0x0000000812087223 */ /* 0x001fc6000000001b */
[----:B------:R-:W2:Y:S04]  /*0b90*/  LDG.E.CONSTANT R18, desc[UR8][R4.64+0x114] ;  /* 0x0001140804127981 */ /* 0x000ea8000c1e9900 */
[----:B------:R-:W2:Y:S01]  /*0ba0*/  LDG.E.CONSTANT R27, desc[UR8][R4.64+0x130] ;  /* 0x00013008041b7981 */ /* 0x000ea2000c1e9900 */
[----:B----4-:R-:W-:-:S03]  /*0bb0*/  FFMA R8, R3, R9, R8 ;  /* 0x0000000903087223 */ /* 0x010fc60000000008 */
[----:B------:R-:W4:Y:S01]  /*0bc0*/  LDG.E.CONSTANT R3, desc[UR8][R4.64+0x120] ;  /* 0x0001200804037981 */ /* 0x000f22000c1e9900 */
[----:B------:R-:W-:-:S04]  /*0bd0*/  FFMA R25, R25, R10, R8 ;  /* 0x0000000a19197223 */ /* 0x000fc80000000008 */
[----:B------:R-:W-:Y:S02]  /*0be0*/  FFMA R25, R26, R11, R25 ;  /* 0x0000000b1a197223 */ /* 0x000fe40000000019 */
[----:B------:R-:W0:Y:S04]  /*0bf0*/  LDS.128 R8, [UR4+0xf0] ;  /* 0x0000f004ff087984 */ /* 0x000e280008000c00 */
        /* <DEDUP_REMOVED lines=10> */
[----:B0-----:R-:W-:-:S04]  /*0ca0*/  FFMA R8, R14, R8, R15 ;  /* 0x000000080e087223 */ /* 0x001fc8000000000f */
[----:B------:R-:W-:-:S04]  /*0cb0*/  FFMA R9, R13, R9, R8 ;  /* 0x000000090d097223 */ /* 0x000fc80000000008 */
[----:B------:R-:W-:Y:S02]  /*0cc0*/  FFMA R10, R12, R10, R9 ;  /* 0x0000000a0c0a7223 */ /* 0x000fe40000000009 */
[----:B------:R-:W2:Y:S02]  /*0cd0*/  LDS.128 R12, [UR4+0x110] ;  /* 0x00011004ff0c7984 */ /* 0x000ea40008000c00 */
[----:B---3--:R-:W-:Y:S02]  /*0ce0*/  FFMA R10, R19, R11, R10 ;  /* 0x0000000b130a7223 */ /* 0x008fe4000000000a */
[----:B------:R-:W3:Y:S02]  /*0cf0*/  LDG.E.CONSTANT R19, desc[UR8][R4.64+0x13c] ;  /* 0x00013c0804137981 */ /* 0x000ee4000c1e9900 */
[----:B--2---:R-:W-:Y:S02]  /*0d00*/  FFMA R9, R21, R12, R10 ;  /* 0x0000000c15097223 */ /* 0x004fe4000000000a */
[----:B------:R-:W2:Y:S02]  /*0d10*/  LDG.E.CONSTANT R21, desc[UR8][R4.64+0x148] ;  /* 0x0001480804157981 */ /* 0x000ea4000c1e9900 */
[----:B------:R-:W-:-:S02]  /*0d20*/  FFMA R9, R18, R13, R9 ;  /* 0x0000000d12097223 */ /* 0x000fc40000000009 */
[----:B------:R-:W2:Y:S02]  /*0d30*/  LDG.E.CONSTANT R18, desc[UR8][R4.64+0x150] ;  /* 0x0001500804127981 */ /* 0x000ea4000c1e9900 */
[----:B------:R-:W-:Y:S02]  /*0d40*/  FFMA R9, R30, R14, R9 ;  /* 0x0000000e1e097223 */ /* 0x000fe40000000009 */
[----:B------:R-:W2:Y:S02]  /*0d50*/  LDG.E.CONSTANT R30, desc[UR8][R4.64+0x158] ;  /* 0x00015808041e7981 */ /* 0x000ea4000c1e9900 */
[----:B------:R-:W-:Y:S02]  /*0d60*/  FFMA R12, R20, R15, R9 ;  /* 0x0000000f140c7223 */ /* 0x000fe40000000009 */
[----:B------:R-:W2:Y:S04]  /*0d70*/  LDG.E.CONSTANT R20, desc[UR8][R4.64+0x14c] ;  /* 0x00014c0804147981 */ /* 0x000ea8000c1e9900 */
[----:B------:R-:W4:Y:S02]  /*0d80*/  LDS.128 R8, [UR4+0x120] ;  /* 0x00012004ff087984 */ /* 0x000f240008000c00 */
[----:B----4-:R-:W-:-:S02]  /*0d90*/  FFMA R8, R3, R8, R12 ;  /* 0x0000000803087223 */ /* 0x010fc4000000000c */
[----:B------:R-:W4:Y:S04]  /*0da0*/  LDG.E.CONSTANT R3, desc[UR8][R4.64+0x154] ;  /* 0x0001540804037981 */ /* 0x000f28000c1e9900 */
[----:B------:R-:W0:Y:S01]  /*0db0*/  LDS.128 R12, [UR4+0x130] ;  /* 0x00013004ff0c7984 */ /* 0x000e220008000c00 */
[----:B------:R-:W-:-:S03]  /*0dc0*/  FFMA R9, R29, R9, R8 ;  /* 0x000000091d097223 */ /* 0x000fc60000000008 */
[----:B------:R-:W4:Y:S01]  /*0dd0*/  LDG.E.CONSTANT R29, desc[UR8][R4.64+0x168] ;  /* 0x00016808041d7981 */ /* 0x000f22000c1e9900 */
[----:B------:R-:W-:-:S03]  /*0de0*/  FFMA R10, R28, R10, R9 ;  /* 0x0000000a1c0a7223 */ /* 0x000fc60000000009 */
[----:B------:R-:W4:Y:S01]  /*0df0*/  LDG.E.CONSTANT R28, desc[UR8][R4.64+0x178] ;  /* 0x00017808041c7981 */ /* 0x000f22000c1e9900 */
[----:B------:R-:W-:-:S03]  /*0e00*/  FFMA R10, R23, R11, R10 ;  /* 0x0000000b170a7223 */ /* 0x000fc6000000000a */
[----:B------:R-:W4:Y:S01]  /*0e10*/  LDG.E.CONSTANT R23, desc[UR8][R4.64+0x160] ;  /* 0x0001600804177981 */ /* 0x000f22000c1e9900 */
[----:B0-----:R-:W-:-:S03]  /*0e20*/  FFMA R9, R27, R12, R10 ;  /* 0x0000000c1b097223 */ /* 0x001fc6000000000a */
[----:B------:R-:W4:Y:S01]  /*0e30*/  LDG.E.CONSTANT R27, desc[UR8][R4.64+0x164] ;  /* 0x00016408041b7981 */ /* 0x000f22000c1e9900 */
[----:B------:R-:W-:-:S03]  /*0e40*/  FFMA R9, R26, R13, R9 ;  /* 0x0000000d1a097223 */ /* 0x000fc60000000009 */
[----:B------:R-:W4:Y:S01]  /*0e50*/  LDG.E.CONSTANT R26, desc[UR8][R4.64+0x174] ;  /* 0x00017408041a7981 */ /* 0x000f22000c1e9900 */
[----:B------:R-:W-:-:S03]  /*0e60*/  FFMA R14, R22, R14, R9 ;  /* 0x0000000e160e7223 */ /* 0x000fc60000000009 */
[----:B------:R-:W0:Y:S04]  /*0e70*/  LDS.128 R8, [UR4+0x140] ;  /* 0x00014004ff087984 */ /* 0x000e280008000c00 */
[----:B------:R-:W4:Y:S01]  /*0e80*/  LDG.E.CONSTANT R22, desc[UR8][R4.64+0x16c] ;  /* 0x00016c0804167981 */ /* 0x000f22000c1e9900 */
[----:B---3--:R-:W-:-:S03]  /*0e90*/  FFMA R14, R19, R15, R14 ;  /* 0x0000000f130e7223 */ /* 0x008fc6000000000e */
[----:B------:R-:W3:Y:S01]  /*0ea0*/  LDG.E.CONSTANT R19, desc[UR8][R4.64+0x170] ;  /* 0x0001700804137981 */ /* 0x000ee2000c1e9900 */
[----:B0-----:R-:W-:-:S03]  /*0eb0*/  FFMA R25, R25, R8, R14 ;  /* 0x0000000819197223 */ /* 0x001fc6000000000e */
[----:B------:R-:W0:Y:S01]  /*0ec0*/  LDS.128 R12, [UR4+0x150] ;  /* 0x00015004ff0c7984 */ /* 0x000e220008000c00 */
[----:B------:R-:W-:-:S03]  /*0ed0*/  FFMA R24, R24, R9, R25 ;  /* 0x0000000918187223 */ /* 0x000fc60000000019 */
[----:B------:R-:W3:Y:S01]  /*0ee0*/  LDG.E.CONSTANT R25, desc[UR8][R4.64+0x184] ;  /* 0x0001840804197981 */ /* 0x000ee2000c1e9900 */
[----:B--2---:R-:W-:-:S03]  /*0ef0*/  FFMA R21, R21, R10, R24 ;  /* 0x0000000a15157223 */ /* 0x004fc60000000018 */
[----:B------:R-:W2:Y:S01]  /*0f00*/  LDG.E.CONSTANT R24, desc[UR8][R4.64+0x188] ;  /* 0x0001880804187981 */ /* 0x000ea2000c1e9900 */
[----:B------:R-:W-:-:S03]  /*0f10*/  FFMA R11, R20, R11, R21 ;  /* 0x0000000b140b7223 */ /* 0x000fc60000000015 */
[----:B------:R-:W2:Y:S04]  /*0f20*/  LDG.E.CONSTANT R20, desc[UR8][R4.64+0x17c] ;  /* 0x00017c0804147981 */ /* 0x000ea8000c1e9900 */
[----:B------:R-:W2:Y:S01]  /*0f30*/  LDG.E.CONSTANT R21, desc[UR8][R4.64+0x180] ;  /* 0x0001800804157981 */ /* 0x000ea2000c1e9900 */
[----:B0-----:R-:W-:-:S03]  /*0f40*/  FFMA R12, R18, R12, R11 ;  /* 0x0000000c120c7223 */ /* 0x001fc6000000000b */
        /* <DEDUP_REMOVED lines=12> */
[----:B------:R-:W3:Y:S02]  /*1010*/  LDS.128 R8, [UR4+0x170] ;  /* 0x00017004ff087984 */ /* 0x000ee40008000c00 */
[----:B------:R-:W-:Y:S02]  /*1020*/  FFMA R12, R22, R15, R29 ;  /* 0x0000000f160c7223 */ /* 0x000fe4000000001d */
[----:B------:R-:W4:Y:S04]  /*1030*/  LDG.E.CONSTANT R22, desc[UR8][R4.64+0x19c] ;  /* 0x00019c0804167981 */ /* 0x000f28000c1e9900 */
[----:B------:R-:W4:Y:S01]  /*1040*/  LDG.E.CONSTANT R29, desc[UR8][R4.64+0x1a4] ;  /* 0x0001a408041d7981 */ /* 0x000f22000c1e9900 */
[----:B---3--:R-:W-:-:S03]  /*1050*/  FFMA R19, R19, R8, R12 ;  /* 0x0000000813137223 */ /* 0x008fc6000000000c */
[----:B------:R-:W0:Y:S01]  /*1060*/  LDS.128 R12, [UR4+0x180] ;  /* 0x00018004ff0c7984 */ /* 0x000e220008000c00 */
[----:B------:R-:W-:-:S03]  /*1070*/  FFMA R9, R26, R9, R19 ;  /* 0x000000091a097223 */ /* 0x000fc60000000013 */
[----:B------:R-:W3:Y:S01]  /*1080*/  LDG.E.CONSTANT R26, desc[UR8][R4.64+0x1a0] ;  /* 0x0001a008041a7981 */ /* 0x000ee2000c1e9900 */
[----:B------:R-:W-:-:S03]  /*1090*/  FFMA R9, R28, R10, R9 ;  /* 0x0000000a1c097223 */ /* 0x000fc60000000009 */
[----:B------:R-:W3:Y:S04]  /*10a0*/  LDG.E.CONSTANT R19, desc[UR8][R4.64+0x1a8] ;  /* 0x0001a80804137981 */ /* 0x000ee8000c1e9900 */
[----:B------:R-:W3:Y:S01]  /*10b0*/  LDG.E.CONSTANT R28, desc[UR8][R4.64+0x1b0] ;  /* 0x0001b008041c7981 */ /* 0x000ee2000c1e9900 */
[----:B--2---:R-:W-:-:S03]  /*10c0*/  FFMA R8, R20, R11, R9 ;  /* 0x0000000b14087223 */ /* 0x004fc60000000009 */
[----:B------:R-:W2:Y:S01]  /*10d0*/  LDG.E.CONSTANT R20, desc[UR8][R4.64+0x1ac] ;  /* 0x0001ac0804147981 */ /* 0x000ea2000c1e9900 */
[----:B0-----:R-:W-:-:S03]  /*10e0*/  FFMA R8, R21, R12, R8 ;  /* 0x0000000c15087223 */ /* 0x001fc60000000008 */
[----:B------:R-:W2:Y:S01]  /*10f0*/  LDG.E.CONSTANT R21, desc[UR8][R4.64+0x1b8] ;  /* 0x0001b80804157981 */ /* 0x000ea2000c1e9900 */
[----:B------:R-:W-:-:S03]  /*1100*/  FFMA R13, R25, R13, R8 ;  /* 0x0000000d190d7223 */ /* 0x000fc60000000008 */
[----:B------:R-:W0:Y:S04]  /*1110*/  LDS.128 R8, [UR4+0x190] ;  /* 0x00019004ff087984 */ /* 0x000e280008000c00 */
[----:B------:R-:W2:Y:S01]  /*1120*/  LDG.E.CONSTANT R25, desc[UR8][R4.64+0x1b4] ;  /* 0x0001b40804197981 */ /* 0x000ea2000c1e9900 */
[----:B------:R-:W-:-:S03]  /*1130*/  FFMA R14, R24, R14, R13 ;  /* 0x0000000e180e7223 */ /* 0x000fc6000000000d */
[----:B------:R-:W2:Y:S01]  /*1140*/  LDG.E.CONSTANT R24, desc[UR8][R4.64+0x1bc] ;  /* 0x0001bc0804187981 */ /* 0x000ea2000c1e9900 */
[----:B----4-:R-:W-:-:S03]  /*1150*/  FFMA R15, R3, R15, R14 ;  /* 0x0000000f030f7223 */ /* 0x010fc6000000000e */
[----:B------:R-:W4:Y:S01]  /*1160*/  LDG.E.CONSTANT R3, desc[UR8][R4.64+0x1c0] ;  /* 0x0001c00804037981 */ /* 0x000f22000c1e9900 */
[----:B0-----:R-:W-:-:S03]  /*1170*/  FFMA R8, R18, R8, R15 ;  /* 0x0000000812087223 */ /* 0x001fc6000000000f */
[----:B------:R-:W4:Y:S04]  /*1180*/  LDG.E.CONSTANT R18, desc[UR8][R4.64+0x1c4] ;  /* 0x0001c40804127981 */ /* 0x000f28000c1e9900 */
[----:B------:R-:W3:Y:S01]  /*1190*/  LDS.128 R12, [UR4+0x1a0] ;  /* 0x0001a004ff0c7984 */ /* 0x000ee20008000c00 */
[----:B------:R-:W-:-:S03]  /*11a0*/  FFMA R8, R27, R9, R8 ;  /* 0x000000091b087223 */ /* 0x000fc60000000008 */
[----:B------:R-:W4:Y:S01]  /*11b0*/  LDG.E.CONSTANT R27, desc[UR8][R4.64+0x1d4] ;  /* 0x0001d408041b7981 */ /* 0x000f22000c1e9900 */
[----:B------:R-:W-:-:S04]  /*11c0*/  FFMA R23, R23, R10, R8 ;  /* 0x0000000a17177223 */ /* 0x000fc80000000008 */
        /* <DEDUP_REMOVED lines=8> */
[----:B------:R-:W3:Y:S01]  /*1250*/  LDG.E.CONSTANT R26, desc[UR8][R4.64+0x1dc] ;  /* 0x0001dc08041a7981 */ /* 0x000ee2000c1e9900 */
[----:B--2---:R-:W-:-:S03]  /*1260*/  FFMA R15, R20, R15, R19 ;  /* 0x0000000f140f7223 */ /* 0x004fc60000000013 */
[----:B------:R-:W2:Y:S01]  /*1270*/  LDG.E.CONSTANT R19, desc[UR8][R4.64+0x1d8] ;  /* 0x0001d80804137981 */ /* 0x000ea2000c1e9900 */
[----:B0-----:R-:W-:-:S03]  /*1280*/  FFMA R8, R28, R8, R15 ;  /* 0x000000081c087223 */ /* 0x001fc6000000000f */
[----:B------:R-:W4:Y:S04]  /*1290*/  LDS.128 R12, [UR4+0x1c0] ;  /* 0x0001c004ff0c7984 */ /* 0x000f280008000c00 */
[----:B------:R-:W2:Y:S01]  /*12a0*/  LDG.E.CONSTANT R20, desc[UR8][R4.64+0x1e4] ;  /* 0x0001e40804147981 */ /* 0x000ea2000c1e9900 */
[----:B------:R-:W-:-:S03]  /*12b0*/  FFMA R8, R25, R9, R8 ;  /* 0x0000000919087223 */ /* 0x000fc60000000008 */
[----:B------:R-:W2:Y:S01]  /*12c0*/  LDG.E.CONSTANT R28, desc[UR8][R4.64+0x1e8] ;  /* 0x0001e808041c7981 */ /* 0x000ea2000c1e9900 */
[----:B------:R-:W-:-:S03]  /*12d0*/  FFMA R9, R21, R10, R8 ;  /* 0x0000000a15097223 */ /* 0x000fc60000000008 */
[----:B------:R-:W2:Y:S04]  /*12e0*/  LDG.E.CONSTANT R21, desc[UR8][R4.64+0x1e0] ;  /* 0x0001e00804157981 */ /* 0x000ea8000c1e9900 */
[----:B------:R-:W2:Y:S01]  /*12f0*/  LDG.E.CONSTANT R25, desc[UR8][R4.64+0x1ec] ;  /* 0x0001ec0804197981 */ /* 0x000ea2000c1e9900 */
[----:B------:R-:W-:-:S03]  /*1300*/  FFMA R8, R24, R11, R9 ;  /* 0x0000000b18087223 */ /* 0x000fc60000000009 */
[----:B------:R-:W2:Y:S01]  /*1310*/  LDG.E.CONSTANT R24, desc[UR8][R4.64+0x1f0] ;  /* 0x0001f00804187981 */ /* 0x000ea2000c1e9900 */
[----:B----4-:R-:W-:-:S03]  /*1320*/  FFMA R9, R3, R12, R8 ;  /* 0x0000000c03097223 */ /* 0x010fc60000000008 */
[----:B------:R-:W4:Y:S01]  /*1330*/  LDG.E.CONSTANT R3, desc[UR8][R4.64+0x1f4] ;  /* 0x0001f40804037981 */ /* 0x000f22000c1e9900 */
[----:B------:R-:W-:-:S03]  /*1340*/  FFMA R8, R18, R13, R9 ;  /* 0x0000000d12087223 */ /* 0x000fc60000000009 */
[----:B------:R-:W4:Y:S01]  /*1350*/  LDG.E.CONSTANT R18, desc[UR8][R4.64+0x1fc] ;  /* 0x0001fc0804127981 */ /* 0x000f22000c1e9900 */
[----:B------:R-:W-:-:S03]  /*1360*/  FFMA R23, R23, R14, R8 ;  /* 0x0000000e17177223 */ /* 0x000fc60000000008 */
[----:B------:R-:W-:Y:S01]  /*1370*/  LDS.128 R8, [UR4+0x1e0] ;  /* 0x0001e004ff087984 */ /* 0x000fe20008000c00 */
[----:B------:R-:W-:-:S03]  /*1380*/  FFMA R22, R22, R15, R23 ;  /* 0x0000000f16167223 */ /* 0x000fc60000000017 */
[----:B------:R-:W3:Y:S01]  /*1390*/  LDS.128 R12, [UR4+0x1d0] ;  /* 0x0001d004ff0c7984 */ /* 0x000ee20008000c00 */
[----:B------:R-:W-:-:S04]  /*13a0*/  UIADD3 UR5, UPT, UPT, UR5, 0x1, URZ ;  /* 0x0000000105057890 */ /* 0x000fc8000fffe0ff */
[----:B------:R-:W-:Y:S01]  /*13b0*/  UISETP.NE.AND UP0, UPT, UR5, URZ, UPT ;  /* 0x000000ff0500728c */ /* 0x000fe2000bf05270 */
[----:B---3--:R-:W-:-:S04]  /*13c0*/  FFMA R12, R29, R12, R22 ;  /* 0x0000000c1d0c7223 */ /* 0x008fc80000000016 */
[----:B------:R-:W-:-:S04]  /*13d0*/  FFMA R12, R27, R13, R12 ;  /* 0x0000000d1b0c7223 */ /* 0x000fc8000000000c */
[----:B--2---:R-:W-:-:S04]  /*13e0*/  FFMA R19, R19, R14, R12 ;  /* 0x0000000e13137223 */ /* 0x004fc8000000000c */
[----:B------:R-:W-:Y:S02]  /*13f0*/  FFMA R26, R26, R15, R19 ;  /* 0x0000000f1a1a7223 */ /* 0x000fe40000000013 */
[----:B------:R-:W0:Y:S02]  /*1400*/  LDS.128 R12, [UR4+0x1f0] ;  /* 0x0001f004ff0c7984 */ /* 0x000e240008000c00 */
[----:B------:R-:W-:-:S04]  /*1410*/  FFMA R21, R21, R8, R26 ;  /* 0x0000000815157223 */ /* 0x000fc8000000001a */
[----:B------:R-:W-:-:S04]  /*1420*/  FFMA R9, R20, R9, R21 ;  /* 0x0000000914097223 */ /* 0x000fc80000000015 */
[----:B------:R-:W-:Y:S02]  /*1430*/  FFMA R10, R28, R10, R9 ;  /* 0x0000000a1c0a7223 */ /* 0x000fe40000000009 */
[----:B------:R-:W1:Y:S02]  /*1440*/  LDC R9, c[0x0][0x398] ;  /* 0x0000e600ff097b82 */ /* 0x000e640000000800 */
[----:B------:R-:W-:-:S04]  /*1450*/  FFMA R11, R25, R11, R10 ;  /* 0x0000000b190b7223 */ /* 0x000fc8000000000a */
[----:B0-----:R-:W-:Y:S02]  /*1460*/  FFMA R12, R24, R12, R11 ;  /* 0x0000000c180c7223 */ /* 0x001fe4000000000b */
[----:B------:R-:W0:Y:S02]  /*1470*/  LDC R11, c[0x0][0x3a8] ;  /* 0x0000ea00ff0b7b82 */ /* 0x000e240000000800 */
[----:B----4-:R-:W-:-:S04]  /*1480*/  FFMA R3, R3, R13, R12 ;  /* 0x0000000d03037223 */ /* 0x010fc8000000000c */
[----:B------:R-:W-:-:S04]  /*1490*/  FFMA R3, R30, R14, R3 ;  /* 0x0000000e1e037223 */ /* 0x000fc80000000003 */
[----:B------:R-:W-:Y:S01]  /*14a0*/  FFMA R3, R18, R15, R3 ;  /* 0x0000000f12037223 */ /* 0x000fe20000000003 */
[----:B-1----:R-:W-:-:S04]  /*14b0*/  IMAD.WIDE.U32 R6, R9, 0x4, R6 ;  /* 0x0000000409067825 */ /* 0x002fc800078e0006 */
[----:B------:R0:W-:Y:S02]  /*14c0*/  STG.E desc[UR8][R16.64], R3 ;  /* 0x0000000310007986 */ /* 0x0001e4000c101908 */
[----:B0-----:R-:W-:Y:S01]  /*14d0*/  IMAD.WIDE.U32 R16, R11, 0x4, R16 ;  /* 0x000000040b107825 */ /* 0x001fe200078e0010 */
[----:B------:R-:W-:Y:S06]  /*14e0*/  BRA.U UP0, `(.L_x_0) ;  /* 0xffffffed003c7547 */ /* 0x000fec000b83ffff */
[----:B------:R-:W-:Y:S05]  /*14f0*/  EXIT ;  /* 0x000000000000794d */ /* 0x000fea0003800000 */
.L_x_1:
[----:B------:R-:W-:-:S00]  /*1500*/  BRA `(.L_x_1) ;  /* 0xfffffffc00fc7947 */ /* 0x000fc0000383ffff */
[----:B------:R-:W-:-:S00]  /*1510*/  NOP ;  /* 0x0000000000007918 */ /* 0x000fc00000000000 */
        /* <DEDUP_REMOVED lines=14> */
.L_x_2:


//--------------------- .nv.global.init           --------------------------
	.section	.nv.global.init,"aw",@progbits
	.align	4
.nv.global.init:
	.type		mrg32k3aM1SubSeq,@object
	.size		mrg32k3aM1SubSeq,(mrg32k3aM2SubSeq - mrg32k3aM1SubSeq)
mrg32k3aM1SubSeq:
        /*0000*/ 	.byte	0x0b, 0xcc, 0xee, 0x04, 0x73, 0x29, 0x8b, 0x6f, 0xf6, 0x53, 0x03, 0xf6, 0x23, 0xf6, 0xea, 0xda
        /* <DEDUP_REMOVED lines=125> */
	.type		mrg32k3aM2SubSeq,@object
	.size		mrg32k3aM2SubSeq,(mrg32k3aM1 - mrg32k3aM2SubSeq)
mrg32k3aM2SubSeq:
        /* <DEDUP_REMOVED lines=126> */
	.type		mrg32k3aM1,@object
	.size		mrg32k3aM1,(mrg32k3aM1Seq - mrg32k3aM1)
mrg32k3aM1:
        /* <DEDUP_REMOVED lines=144> */
	.type		mrg32k3aM1Seq,@object
	.size		mrg32k3aM1Seq,(mrg32k3aM2 - mrg32k3aM1Seq)
mrg32k3aM1Seq:
        /* <DEDUP_REMOVED lines=144> */
	.type		mrg32k3aM2,@object
	.size		mrg32k3aM2,(mrg32k3aM2Seq - mrg32k3aM2)
mrg32k3aM2:
        /* <DEDUP_REMOVED lines=144> */
	.type		mrg32k3aM2Seq,@object
	.size		mrg32k3aM2Seq,(precalc_xorwow_matrix - mrg32k3aM2Seq)
mrg32k3aM2Seq:
        /* <DEDUP_REMOVED lines=144> */
	.type		precalc_xorwow_matrix,@object
	.size		precalc_xorwow_matrix,(precalc_xorwow_offset_matrix - precalc_xorwow_matrix)
precalc_xorwow_matrix:
        /* <DEDUP_REMOVED lines=6400> */
	.type		precalc_xorwow_offset_matrix,@object
	.size		precalc_xorwow_offset_matrix,(.L_1 - precalc_xorwow_offset_matrix)
precalc_xorwow_offset_matrix:
        /* <DEDUP_REMOVED lines=6400> */
.L_1:


//--------------------- .nv.shared._Z19forward_fixed_layerILj128EXadL_ZN30_INTERNAL_743e62de_4_k_cu_main16_activation_stubEfEEEvPKfS2_S2_jjPfjjj --------------------------
	.section	.nv.shared._Z19forward_fixed_layerILj128EXadL_ZN30_INTERNAL_743e62de_4_k_cu_main16_activation_stubEfEEEvPKfS2_S2_jjPfjjj,"aw",@nobits
	.sectionflags	@""
	.align	4
.nv.shared._Z19forward_fixed_layerILj128EXadL_ZN30_INTERNAL_743e62de_4_k_cu_main16_activation_stubEfEEEvPKfS2_S2_jjPfjjj:
	.zero		1536


//--------------------- .nv.shared.reserved.0     --------------------------
	.section	.nv.shared.reserved.0,"aw",@nobits
	.weak		__nv_reservedSMEM_offset_0_alias
	.size		__nv_reservedSMEM_offset_0_alias, 0, 64
	.other		__nv_reservedSMEM_offset_0_alias,@"STO_CUDA_RESERVED_SHARED STV_DEFAULT"
__nv_reservedSMEM_offset_0_alias:
	.zero		0
	.zero		64


//--------------------- .nv.constant0._Z19forward_fixed_layerILj128EXadL_ZN30_INTERNAL_743e62de_4_k_cu_main16_activation_stubEfEEEvPKfS2_S2_jjPfjjj --------------------------
	.section	.nv.constant0._Z19forward_fixed_layerILj128EXadL_ZN30_INTERNAL_743e62de_4_k_cu_main16_activation_stubEfEEEvPKfS2_S2_jjPfjjj,"a",@progbits
	.sectionflags	@""
	.align	4
.nv.constant0._Z19forward_fixed_layerILj128EXadL_ZN30_INTERNAL_743e62de_4_k_cu_main16_activation_stubEfEEEvPKfS2_S2_jjPfjjj:
	.zero		948


//--------------------- SYMBOLS --------------------------

	.type		.nv.reservedSmem.offset0,@object
	.size		.nv.reservedSmem.offset0,0x4
	.type		.nv.reservedSmem.cap,@object
	.size		.nv.reservedSmem.cap,0x4
